//
// Generated by NVIDIA NVVM Compiler
//
// Compiler Build ID: CL-36424714
// Cuda compilation tools, release 13.0, V13.0.88
// Based on NVVM 20.0.0
//

.version 9.0
.target sm_100
.address_size 64

	// .globl	_Z28gemm_manual_emulation_kernelPK6__halfS1_Pfiiif

.visible .entry _Z28gemm_manual_emulation_kernelPK6__halfS1_Pfiiif(
	.param .u64 .ptr .align 1 _Z28gemm_manual_emulation_kernelPK6__halfS1_Pfiiif_param_0,
	.param .u64 .ptr .align 1 _Z28gemm_manual_emulation_kernelPK6__halfS1_Pfiiif_param_1,
	.param .u64 .ptr .align 1 _Z28gemm_manual_emulation_kernelPK6__halfS1_Pfiiif_param_2,
	.param .u32 _Z28gemm_manual_emulation_kernelPK6__halfS1_Pfiiif_param_3,
	.param .u32 _Z28gemm_manual_emulation_kernelPK6__halfS1_Pfiiif_param_4,
	.param .u32 _Z28gemm_manual_emulation_kernelPK6__halfS1_Pfiiif_param_5,
	.param .f32 _Z28gemm_manual_emulation_kernelPK6__halfS1_Pfiiif_param_6
)
{
	.reg .pred 	%p<33>;
	.reg .b16 	%rs<7>;
	.reg .b32 	%r<128>;
	.reg .b32 	%f<12>;
	.reg .b64 	%rd<35>;
	.reg .b64 	%fd<99>;

	ld.param.u64 	%rd6, [_Z28gemm_manual_emulation_kernelPK6__halfS1_Pfiiif_param_0];
	ld.param.u64 	%rd7, [_Z28gemm_manual_emulation_kernelPK6__halfS1_Pfiiif_param_1];
	ld.param.u64 	%rd5, [_Z28gemm_manual_emulation_kernelPK6__halfS1_Pfiiif_param_2];
	ld.param.u32 	%r28, [_Z28gemm_manual_emulation_kernelPK6__halfS1_Pfiiif_param_3];
	ld.param.u32 	%r26, [_Z28gemm_manual_emulation_kernelPK6__halfS1_Pfiiif_param_4];
	ld.param.u32 	%r27, [_Z28gemm_manual_emulation_kernelPK6__halfS1_Pfiiif_param_5];
	ld.param.f32 	%f3, [_Z28gemm_manual_emulation_kernelPK6__halfS1_Pfiiif_param_6];
	cvta.to.global.u64 	%rd1, %rd7;
	cvta.to.global.u64 	%rd2, %rd6;
	mov.u32 	%r29, %ctaid.y;
	mov.u32 	%r30, %ntid.y;
	mov.u32 	%r31, %tid.y;
	mad.lo.s32 	%r1, %r29, %r30, %r31;
	mov.u32 	%r32, %ctaid.x;
	mov.u32 	%r33, %ntid.x;
	mov.u32 	%r34, %tid.x;
	mad.lo.s32 	%r2, %r32, %r33, %r34;
	setp.ge.s32 	%p1, %r1, %r28;
	setp.ge.s32 	%p2, %r2, %r26;
	or.pred  	%p3, %p1, %p2;
	@%p3 bra 	$L__BB0_27;
	cvt.f64.f32 	%fd89, %f3;
	setp.lt.s32 	%p4, %r27, 1;
	@%p4 bra 	$L__BB0_21;
	mul.lo.s32 	%r3, %r27, %r1;
	mov.b32 	%r36, 1072693248;
	mov.b32 	%r125, 0;
	mov.b64 	%fd2, {%r125, %r36};
	mov.b32 	%r37, 1099956224;
	mov.b64 	%fd3, {%r125, %r37};
	setp.eq.s32 	%p5, %r27, 1;
	@%p5 bra 	$L__BB0_15;
	and.b32  	%r125, %r27, 2147483646;
	neg.s32 	%r122, %r125;
	shl.b32 	%r6, %r26, 1;
	mul.wide.s32 	%rd14, %r26, 2;
	mov.u32 	%r120, %r3;
	mov.u32 	%r121, %r2;
$L__BB0_4:
	mul.wide.u32 	%rd8, %r120, 2;
	add.s64 	%rd3, %rd2, %rd8;
	ld.global.u16 	%rs1, [%rd3];
	// begin inline asm
	{  cvt.f32.f16 %f4, %rs1;}

	// end inline asm
	cvt.f64.f32 	%fd34, %f4;
	mul.wide.s32 	%rd9, %r121, 2;
	add.s64 	%rd4, %rd1, %rd9;
	ld.global.u16 	%rs2, [%rd4];
	// begin inline asm
	{  cvt.f32.f16 %f5, %rs2;}

	// end inline asm
	cvt.f64.f32 	%fd35, %f5;
	fma.rn.f64 	%fd5, %fd34, %fd35, %fd89;
	setp.eq.f64 	%p6, %fd5, 0d0000000000000000;
	mov.f64 	%fd91, 0d0000000000000000;
	@%p6 bra 	$L__BB0_9;
	{
	.reg .b32 %temp; 
	mov.b64 	{%temp, %r38}, %fd5;
	}
	and.b32  	%r39, %r38, 2146435072;
	setp.eq.s32 	%p7, %r39, 0;
	mul.f64 	%fd36, %fd5, 0d4350000000000000;
	{
	.reg .b32 %temp; 
	mov.b64 	{%temp, %r40}, %fd36;
	}
	and.b32  	%r41, %r40, 2146435072;
	add.s32 	%r42, %r41, -56623104;
	selp.f64 	%fd6, %fd36, %fd5, %p7;
	selp.b32 	%r43, %r42, %r39, %p7;
	setp.neu.f64 	%p8, %fd6, 0d0000000000000000;
	setp.ne.s32 	%p9, %r43, 2146435072;
	and.pred  	%p10, %p8, %p9;
	@%p10 bra 	$L__BB0_7;
	add.f64 	%fd90, %fd6, %fd6;
	mov.b32 	%r123, -26;
	bra.uni 	$L__BB0_8;
$L__BB0_7:
	mov.b64 	%rd10, %fd6;
	and.b64  	%rd11, %rd10, -9218868437227405313;
	or.b64  	%rd12, %rd11, 4602678819172646912;
	mov.b64 	%fd90, %rd12;
	add.s32 	%r44, %r43, -1071644672;
	shr.s32 	%r45, %r44, 20;
	add.s32 	%r123, %r45, -26;
$L__BB0_8:
	mul.rn.f64 	%fd37, %fd90, %fd3;
	mul.rn.f64 	%fd38, %fd37, %fd2;
	mul.rn.f64 	%fd39, %fd38, %fd2;
	mul.rn.f64 	%fd40, %fd39, %fd2;
	cvt.rzi.s64.f64 	%rd13, %fd40;
	cvt.rn.f64.s64 	%fd41, %rd13;
	add.s32 	%r47, %r123, 4092;
	shr.u32 	%r48, %r47, 2;
	mad.lo.s32 	%r49, %r48, 4093, %r47;
	abs.s32 	%r50, %r123;
	setp.lt.u32 	%p11, %r50, 217;
	add.s32 	%r51, %r123, 1023;
	selp.b32 	%r52, %r51, %r49, %p11;
	shl.b32 	%r53, %r48, 20;
	selp.b32 	%r54, 1072693248, %r53, %p11;
	mov.b32 	%r55, 0;
	mov.b64 	%fd42, {%r55, %r54};
	shl.b32 	%r56, %r52, 20;
	mov.b64 	%fd43, {%r55, %r56};
	mul.rn.f64 	%fd44, %fd41, %fd43;
	mul.rn.f64 	%fd45, %fd44, %fd42;
	mul.rn.f64 	%fd46, %fd45, %fd42;
	mul.rn.f64 	%fd91, %fd46, %fd42;
$L__BB0_9:
	ld.global.u16 	%rs3, [%rd3+2];
	// begin inline asm
	{  cvt.f32.f16 %f6, %rs3;}

	// end inline asm
	cvt.f64.f32 	%fd48, %f6;
	add.s64 	%rd15, %rd4, %rd14;
	ld.global.u16 	%rs4, [%rd15];
	// begin inline asm
	{  cvt.f32.f16 %f7, %rs4;}

	// end inline asm
	cvt.f64.f32 	%fd49, %f7;
	fma.rn.f64 	%fd12, %fd48, %fd49, %fd91;
	setp.eq.f64 	%p12, %fd12, 0d0000000000000000;
	mov.f64 	%fd89, 0d0000000000000000;
	@%p12 bra 	$L__BB0_14;
	{
	.reg .b32 %temp; 
	mov.b64 	{%temp, %r57}, %fd12;
	}
	and.b32  	%r58, %r57, 2146435072;
	setp.eq.s32 	%p13, %r58, 0;
	mul.f64 	%fd50, %fd12, 0d4350000000000000;
	{
	.reg .b32 %temp; 
	mov.b64 	{%temp, %r59}, %fd50;
	}
	and.b32  	%r60, %r59, 2146435072;
	add.s32 	%r61, %r60, -56623104;
	selp.f64 	%fd13, %fd50, %fd12, %p13;
	selp.b32 	%r62, %r61, %r58, %p13;
	setp.eq.f64 	%p14, %fd13, 0d0000000000000000;
	setp.eq.s32 	%p15, %r62, 2146435072;
	or.pred  	%p16, %p14, %p15;
	@%p16 bra 	$L__BB0_12;
	mov.b64 	%rd16, %fd13;
	and.b64  	%rd17, %rd16, -9218868437227405313;
	or.b64  	%rd18, %rd17, 4602678819172646912;
	mov.b64 	%fd92, %rd18;
	add.s32 	%r63, %r62, -1071644672;
	shr.s32 	%r64, %r63, 20;
	add.s32 	%r124, %r64, -26;
	bra.uni 	$L__BB0_13;
$L__BB0_12:
	add.f64 	%fd92, %fd13, %fd13;
	mov.b32 	%r124, -26;
$L__BB0_13:
	mul.rn.f64 	%fd51, %fd92, %fd3;
	mul.rn.f64 	%fd52, %fd51, %fd2;
	mul.rn.f64 	%fd53, %fd52, %fd2;
	mul.rn.f64 	%fd54, %fd53, %fd2;
	cvt.rzi.s64.f64 	%rd19, %fd54;
	cvt.rn.f64.s64 	%fd55, %rd19;
	add.s32 	%r66, %r124, 4092;
	shr.u32 	%r67, %r66, 2;
	mad.lo.s32 	%r68, %r67, 4093, %r66;
	abs.s32 	%r69, %r124;
	setp.lt.u32 	%p17, %r69, 217;
	add.s32 	%r70, %r124, 1023;
	selp.b32 	%r71, %r70, %r68, %p17;
	shl.b32 	%r72, %r67, 20;
	selp.b32 	%r73, 1072693248, %r72, %p17;
	mov.b32 	%r74, 0;
	mov.b64 	%fd56, {%r74, %r73};
	shl.b32 	%r75, %r71, 20;
	mov.b64 	%fd57, {%r74, %r75};
	mul.rn.f64 	%fd58, %fd55, %fd57;
	mul.rn.f64 	%fd59, %fd58, %fd56;
	mul.rn.f64 	%fd60, %fd59, %fd56;
	mul.rn.f64 	%fd89, %fd60, %fd56;
$L__BB0_14:
	add.s32 	%r122, %r122, 2;
	add.s32 	%r121, %r121, %r6;
	add.s32 	%r120, %r120, 2;
	setp.ne.s32 	%p18, %r122, 0;
	@%p18 bra 	$L__BB0_4;
$L__BB0_15:
	and.b32  	%r76, %r27, 1;
	setp.eq.b32 	%p19, %r76, 1;
	not.pred 	%p20, %p19;
	@%p20 bra 	$L__BB0_21;
	add.s32 	%r77, %r125, %r3;
	mul.wide.u32 	%rd20, %r77, 2;
	add.s64 	%rd21, %rd2, %rd20;
	ld.global.u16 	%rs5, [%rd21];
	// begin inline asm
	{  cvt.f32.f16 %f8, %rs5;}

	// end inline asm
	cvt.f64.f32 	%fd62, %f8;
	mad.lo.s32 	%r78, %r125, %r26, %r2;
	mul.wide.s32 	%rd22, %r78, 2;
	add.s64 	%rd23, %rd1, %rd22;
	ld.global.u16 	%rs6, [%rd23];
	// begin inline asm
	{  cvt.f32.f16 %f9, %rs6;}

	// end inline asm
	cvt.f64.f32 	%fd63, %f9;
	fma.rn.f64 	%fd21, %fd62, %fd63, %fd89;
	setp.eq.f64 	%p21, %fd21, 0d0000000000000000;
	mov.f64 	%fd89, 0d0000000000000000;
	@%p21 bra 	$L__BB0_21;
	{
	.reg .b32 %temp; 
	mov.b64 	{%temp, %r79}, %fd21;
	}
	and.b32  	%r80, %r79, 2146435072;
	setp.eq.s32 	%p22, %r80, 0;
	mul.f64 	%fd64, %fd21, 0d4350000000000000;
	{
	.reg .b32 %temp; 
	mov.b64 	{%temp, %r81}, %fd64;
	}
	and.b32  	%r82, %r81, 2146435072;
	add.s32 	%r83, %r82, -56623104;
	selp.f64 	%fd22, %fd64, %fd21, %p22;
	selp.b32 	%r84, %r83, %r80, %p22;
	setp.eq.f64 	%p23, %fd22, 0d0000000000000000;
	setp.eq.s32 	%p24, %r84, 2146435072;
	or.pred  	%p25, %p23, %p24;
	@%p25 bra 	$L__BB0_19;
	mov.b64 	%rd24, %fd22;
	and.b64  	%rd25, %rd24, -9218868437227405313;
	or.b64  	%rd26, %rd25, 4602678819172646912;
	mov.b64 	%fd96, %rd26;
	add.s32 	%r85, %r84, -1071644672;
	shr.s32 	%r86, %r85, 20;
	add.s32 	%r126, %r86, -26;
	bra.uni 	$L__BB0_20;
$L__BB0_19:
	add.f64 	%fd96, %fd22, %fd22;
	mov.b32 	%r126, -26;
$L__BB0_20:
	mul.rn.f64 	%fd65, %fd96, %fd3;
	mul.rn.f64 	%fd66, %fd65, %fd2;
	mul.rn.f64 	%fd67, %fd66, %fd2;
	mul.rn.f64 	%fd68, %fd67, %fd2;
	cvt.rzi.s64.f64 	%rd27, %fd68;
	cvt.rn.f64.s64 	%fd69, %rd27;
	add.s32 	%r88, %r126, 4092;
	shr.u32 	%r89, %r88, 2;
	mad.lo.s32 	%r90, %r89, 4093, %r88;
	abs.s32 	%r91, %r126;
	setp.lt.u32 	%p26, %r91, 217;
	add.s32 	%r92, %r126, 1023;
	selp.b32 	%r93, %r92, %r90, %p26;
	shl.b32 	%r94, %r89, 20;
	selp.b32 	%r95, 1072693248, %r94, %p26;
	mov.b32 	%r96, 0;
	mov.b64 	%fd70, {%r96, %r95};
	shl.b32 	%r97, %r93, 20;
	mov.b64 	%fd71, {%r96, %r97};
	mul.rn.f64 	%fd72, %fd69, %fd71;
	mul.rn.f64 	%fd73, %fd72, %fd70;
	mul.rn.f64 	%fd74, %fd73, %fd70;
	mul.rn.f64 	%fd89, %fd74, %fd70;
$L__BB0_21:
	setp.eq.f64 	%p27, %fd89, 0d0000000000000000;
	mov.f32 	%f11, 0f00000000;
	@%p27 bra 	$L__BB0_26;
	{
	.reg .b32 %temp; 
	mov.b64 	{%temp, %r98}, %fd89;
	}
	and.b32  	%r99, %r98, 2146435072;
	setp.eq.s32 	%p28, %r99, 0;
	mul.f64 	%fd75, %fd89, 0d4350000000000000;
	{
	.reg .b32 %temp; 
	mov.b64 	{%temp, %r100}, %fd75;
	}
	and.b32  	%r101, %r100, 2146435072;
	add.s32 	%r102, %r101, -56623104;
	selp.f64 	%fd28, %fd75, %fd89, %p28;
	selp.b32 	%r103, %r102, %r99, %p28;
	setp.neu.f64 	%p29, %fd28, 0d0000000000000000;
	setp.ne.s32 	%p30, %r103, 2146435072;
	and.pred  	%p31, %p29, %p30;
	@%p31 bra 	$L__BB0_24;
	add.f64 	%fd98, %fd28, %fd28;
	mov.b32 	%r127, -24;
	bra.uni 	$L__BB0_25;
$L__BB0_24:
	mov.b64 	%rd28, %fd28;
	and.b64  	%rd29, %rd28, -9218868437227405313;
	or.b64  	%rd30, %rd29, 4602678819172646912;
	mov.b64 	%fd98, %rd30;
	add.s32 	%r104, %r103, -1071644672;
	shr.s32 	%r105, %r104, 20;
	add.s32 	%r127, %r105, -24;
$L__BB0_25:
	mov.b32 	%r107, 1072693248;
	mov.b32 	%r108, 0;
	mov.b64 	%fd76, {%r108, %r107};
	mov.b32 	%r109, 1097859072;
	mov.b64 	%fd77, {%r108, %r109};
	mul.rn.f64 	%fd78, %fd98, %fd77;
	mul.rn.f64 	%fd79, %fd78, %fd76;
	mul.rn.f64 	%fd80, %fd79, %fd76;
	mul.rn.f64 	%fd81, %fd80, %fd76;
	cvt.rzi.s64.f64 	%rd31, %fd81;
	cvt.rn.f64.s64 	%fd82, %rd31;
	add.s32 	%r110, %r127, 4092;
	shr.u32 	%r111, %r110, 2;
	mad.lo.s32 	%r112, %r111, 4093, %r110;
	abs.s32 	%r113, %r127;
	setp.lt.u32 	%p32, %r113, 217;
	add.s32 	%r114, %r127, 1023;
	selp.b32 	%r115, %r114, %r112, %p32;
	shl.b32 	%r116, %r111, 20;
	selp.b32 	%r117, 1072693248, %r116, %p32;
	mov.b64 	%fd83, {%r108, %r117};
	shl.b32 	%r118, %r115, 20;
	mov.b64 	%fd84, {%r108, %r118};
	mul.rn.f64 	%fd85, %fd82, %fd84;
	mul.rn.f64 	%fd86, %fd85, %fd83;
	mul.rn.f64 	%fd87, %fd86, %fd83;
	mul.rn.f64 	%fd88, %fd87, %fd83;
	cvt.rn.f32.f64 	%f11, %fd88;
$L__BB0_26:
	mad.lo.s32 	%r119, %r26, %r1, %r2;
	cvta.to.global.u64 	%rd32, %rd5;
	mul.wide.s32 	%rd33, %r119, 4;
	add.s64 	%rd34, %rd32, %rd33;
	st.global.f32 	[%rd34], %f11;
$L__BB0_27:
	ret;

}
	// .globl	_Z22gemm_tensorcore_kernelPK6__halfS1_Pfiiif
.visible .entry _Z22gemm_tensorcore_kernelPK6__halfS1_Pfiiif(
	.param .u64 .ptr .align 1 _Z22gemm_tensorcore_kernelPK6__halfS1_Pfiiif_param_0,
	.param .u64 .ptr .align 1 _Z22gemm_tensorcore_kernelPK6__halfS1_Pfiiif_param_1,
	.param .u64 .ptr .align 1 _Z22gemm_tensorcore_kernelPK6__halfS1_Pfiiif_param_2,
	.param .u32 _Z22gemm_tensorcore_kernelPK6__halfS1_Pfiiif_param_3,
	.param .u32 _Z22gemm_tensorcore_kernelPK6__halfS1_Pfiiif_param_4,
	.param .u32 _Z22gemm_tensorcore_kernelPK6__halfS1_Pfiiif_param_5,
	.param .f32 _Z22gemm_tensorcore_kernelPK6__halfS1_Pfiiif_param_6
)
{
	.reg .pred 	%p<9>;
	.reg .b32 	%r<118>;
	.reg .b32 	%f<123>;
	.reg .b64 	%rd<38>;

	ld.param.u64 	%rd12, [_Z22gemm_tensorcore_kernelPK6__halfS1_Pfiiif_param_0];
	ld.param.u64 	%rd10, [_Z22gemm_tensorcore_kernelPK6__halfS1_Pfiiif_param_1];
	ld.param.u32 	%r22, [_Z22gemm_tensorcore_kernelPK6__halfS1_Pfiiif_param_3];
	ld.param.u32 	%r20, [_Z22gemm_tensorcore_kernelPK6__halfS1_Pfiiif_param_4];
	ld.param.u32 	%r21, [_Z22gemm_tensorcore_kernelPK6__halfS1_Pfiiif_param_5];
	ld.param.f32 	%f115, [_Z22gemm_tensorcore_kernelPK6__halfS1_Pfiiif_param_6];
	cvta.to.global.u64 	%rd1, %rd10;
	cvta.to.global.u64 	%rd2, %rd12;
	mov.u32 	%r23, %ctaid.y;
	shl.b32 	%r1, %r23, 4;
	mov.u32 	%r24, %ctaid.x;
	shl.b32 	%r2, %r24, 4;
	setp.lt.s32 	%p1, %r1, %r22;
	setp.lt.s32 	%p2, %r2, %r20;
	and.pred  	%p3, %p1, %p2;
	@%p3 bra 	$L__BB1_1;
	bra.uni 	$L__BB1_9;
$L__BB1_1:
	setp.gt.s32 	%p4, %r21, 0;
	mov.f32 	%f116, %f115;
	mov.f32 	%f117, %f115;
	mov.f32 	%f118, %f115;
	mov.f32 	%f119, %f115;
	mov.f32 	%f120, %f115;
	mov.f32 	%f121, %f115;
	mov.f32 	%f122, %f115;
	@%p4 bra 	$L__BB1_2;
	bra.uni 	$L__BB1_8;
$L__BB1_2:
	mul.lo.s32 	%r113, %r21, %r1;
	mul.lo.s32 	%r26, %r21, %r2;
	cvt.s64.s32 	%rd3, %r26;
	add.s32 	%r27, %r21, -1;
	shr.u32 	%r28, %r27, 4;
	add.s32 	%r4, %r28, 1;
	and.b32  	%r5, %r4, 3;
	setp.lt.u32 	%p5, %r21, 49;
	mov.b32 	%r115, 0;
	mov.f32 	%f116, %f115;
	mov.f32 	%f117, %f115;
	mov.f32 	%f118, %f115;
	mov.f32 	%f119, %f115;
	mov.f32 	%f120, %f115;
	mov.f32 	%f121, %f115;
	mov.f32 	%f122, %f115;
	@%p5 bra 	$L__BB1_5;
	shl.b64 	%rd13, %rd3, 1;
	add.s64 	%rd36, %rd1, %rd13;
	and.b32  	%r30, %r4, 536870908;
	neg.s32 	%r112, %r30;
	mov.b32 	%r115, 0;
	mov.f32 	%f116, %f115;
	mov.f32 	%f117, %f115;
	mov.f32 	%f118, %f115;
	mov.f32 	%f119, %f115;
	mov.f32 	%f120, %f115;
	mov.f32 	%f121, %f115;
	mov.f32 	%f122, %f115;
$L__BB1_4:
	mul.wide.u32 	%rd14, %r113, 2;
	add.s64 	%rd15, %rd2, %rd14;
	wmma.load.a.sync.aligned.row.m16n16k16.global.f16 	{%r31, %r32, %r33, %r34, %r35, %r36, %r37, %r38}, [%rd15], %r21;
	wmma.load.b.sync.aligned.col.m16n16k16.global.f16 	{%r39, %r40, %r41, %r42, %r43, %r44, %r45, %r46}, [%rd36], %r21;
	wmma.mma.sync.aligned.row.col.m16n16k16.f32.f32 {%f59, %f60, %f61, %f62, %f63, %f64, %f65, %f66}, {%r31, %r32, %r33, %r34, %r35, %r36, %r37, %r38}, {%r39, %r40, %r41, %r42, %r43, %r44, %r45, %r46}, {%f122, %f121, %f120, %f119, %f118, %f117, %f116, %f115};
	add.s64 	%rd16, %rd15, 32;
	wmma.load.a.sync.aligned.row.m16n16k16.global.f16 	{%r47, %r48, %r49, %r50, %r51, %r52, %r53, %r54}, [%rd16], %r21;
	add.s64 	%rd17, %rd36, 32;
	wmma.load.b.sync.aligned.col.m16n16k16.global.f16 	{%r55, %r56, %r57, %r58, %r59, %r60, %r61, %r62}, [%rd17], %r21;
	wmma.mma.sync.aligned.row.col.m16n16k16.f32.f32 {%f67, %f68, %f69, %f70, %f71, %f72, %f73, %f74}, {%r47, %r48, %r49, %r50, %r51, %r52, %r53, %r54}, {%r55, %r56, %r57, %r58, %r59, %r60, %r61, %r62}, {%f59, %f60, %f61, %f62, %f63, %f64, %f65, %f66};
	add.s64 	%rd18, %rd15, 64;
	wmma.load.a.sync.aligned.row.m16n16k16.global.f16 	{%r63, %r64, %r65, %r66, %r67, %r68, %r69, %r70}, [%rd18], %r21;
	add.s64 	%rd19, %rd36, 64;
	wmma.load.b.sync.aligned.col.m16n16k16.global.f16 	{%r71, %r72, %r73, %r74, %r75, %r76, %r77, %r78}, [%rd19], %r21;
	wmma.mma.sync.aligned.row.col.m16n16k16.f32.f32 {%f75, %f76, %f77, %f78, %f79, %f80, %f81, %f82}, {%r63, %r64, %r65, %r66, %r67, %r68, %r69, %r70}, {%r71, %r72, %r73, %r74, %r75, %r76, %r77, %r78}, {%f67, %f68, %f69, %f70, %f71, %f72, %f73, %f74};
	add.s64 	%rd20, %rd15, 96;
	wmma.load.a.sync.aligned.row.m16n16k16.global.f16 	{%r79, %r80, %r81, %r82, %r83, %r84, %r85, %r86}, [%rd20], %r21;
	add.s64 	%rd21, %rd36, 96;
	wmma.load.b.sync.aligned.col.m16n16k16.global.f16 	{%r87, %r88, %r89, %r90, %r91, %r92, %r93, %r94}, [%rd21], %r21;
	wmma.mma.sync.aligned.row.col.m16n16k16.f32.f32 {%f122, %f121, %f120, %f119, %f118, %f117, %f116, %f115}, {%r79, %r80, %r81, %r82, %r83, %r84, %r85, %r86}, {%r87, %r88, %r89, %r90, %r91, %r92, %r93, %r94}, {%f75, %f76, %f77, %f78, %f79, %f80, %f81, %f82};
	add.s32 	%r115, %r115, 64;
	add.s32 	%r113, %r113, 64;
	add.s64 	%rd36, %rd36, 128;
	add.s32 	%r112, %r112, 4;
	setp.ne.s32 	%p6, %r112, 0;
	@%p6 bra 	$L__BB1_4;
$L__BB1_5:
	setp.eq.s32 	%p7, %r5, 0;
	@%p7 bra 	$L__BB1_8;
	ld.param.u64 	%rd34, [_Z22gemm_tensorcore_kernelPK6__halfS1_Pfiiif_param_1];
	mad.lo.s32 	%r117, %r21, %r1, %r115;
	cvt.u64.u32 	%rd22, %r115;
	add.s64 	%rd23, %rd3, %rd22;
	shl.b64 	%rd24, %rd23, 1;
	cvta.to.global.u64 	%rd25, %rd34;
	add.s64 	%rd37, %rd25, %rd24;
	neg.s32 	%r116, %r5;
$L__BB1_7:
	.pragma "nounroll";
	mul.wide.u32 	%rd26, %r117, 2;
	add.s64 	%rd27, %rd2, %rd26;
	wmma.load.a.sync.aligned.row.m16n16k16.global.f16 	{%r95, %r96, %r97, %r98, %r99, %r100, %r101, %r102}, [%rd27], %r21;
	wmma.load.b.sync.aligned.col.m16n16k16.global.f16 	{%r103, %r104, %r105, %r106, %r107, %r108, %r109, %r110}, [%rd37], %r21;
	wmma.mma.sync.aligned.row.col.m16n16k16.f32.f32 {%f122, %f121, %f120, %f119, %f118, %f117, %f116, %f115}, {%r95, %r96, %r97, %r98, %r99, %r100, %r101, %r102}, {%r103, %r104, %r105, %r106, %r107, %r108, %r109, %r110}, {%f122, %f121, %f120, %f119, %f118, %f117, %f116, %f115};
	add.s32 	%r117, %r117, 16;
	add.s64 	%rd37, %rd37, 32;
	add.s32 	%r116, %r116, 1;
	setp.ne.s32 	%p8, %r116, 0;
	@%p8 bra 	$L__BB1_7;
$L__BB1_8:
	ld.param.u64 	%rd35, [_Z22gemm_tensorcore_kernelPK6__halfS1_Pfiiif_param_2];
	mul.lo.s32 	%r111, %r20, %r1;
	cvt.s64.s32 	%rd28, %r111;
	cvt.s64.s32 	%rd29, %r2;
	add.s64 	%rd30, %rd28, %rd29;
	cvta.to.global.u64 	%rd31, %rd35;
	shl.b64 	%rd32, %rd30, 2;
	add.s64 	%rd33, %rd31, %rd32;
	wmma.store.d.sync.aligned.row.m16n16k16.global.f32 	[%rd33], {%f122, %f121, %f120, %f119, %f118, %f117, %f116, %f115}, %r20;
$L__BB1_9:
	ret;

}


// ===== COMPILED SASS (sm_100) =====

	.target	sm_100

	.elftype	@"ET_EXEC"


//--------------------- .note.nv.tkinfo           --------------------------
	.section	.note.nv.tkinfo,"",@"SHT_NOTE"
	.sectionflags	@"SHF_NOTE_NV_TKINFO"
	.tkinfo
        /*0018*/ 	.word	0x00000002
        /*0030*/ 	.string	""
        /*0030*/ 	.string	"ptxas"
        /*0030*/ 	.string	"Cuda compilation tools, release 13.0, V13.0.88"
        /*0030*/ 	.string	"Build cuda_13.0.r13.0/compiler.36424714_0"
        /*0030*/ 	.string	"-arch sm_100 -m 64 "



//--------------------- .note.nv.cuinfo           --------------------------
	.section	.note.nv.cuinfo,"",@"SHT_NOTE"
	.sectionflags	@"SHF_NOTE_NV_CUINFO"
        /*0018*/ 	.short	0x0002
        /*001a*/ 	.short	0x0064
        /*001c*/ 	.short	0x0082
	.zero		2


//--------------------- .nv.info                  --------------------------
	.section	.nv.info,"",@"SHT_CUDA_INFO"
	.align	4


	//----- nvinfo : EIATTR_REGCOUNT
	.align		4
        /*0000*/ 	.byte	0x04, 0x2f
        /*0002*/ 	.short	(.L_1 - .L_0)
	.align		4
.L_0:
        /*0004*/ 	.word	index@(_Z28gemm_manual_emulation_kernelPK6__halfS1_Pfiiif)
        /*0008*/ 	.word	0x0000001e


	//----- nvinfo : EIATTR_FRAME_SIZE
	.align		4
.L_1:
        /*000c*/ 	.byte	0x04, 0x11
        /*000e*/ 	.short	(.L_3 - .L_2)
	.align		4
.L_2:
        /*0010*/ 	.word	index@(_Z28gemm_manual_emulation_kernelPK6__halfS1_Pfiiif)
        /*0014*/ 	.word	0x00000000


	//----- nvinfo : EIATTR_REGCOUNT
	.align		4
.L_3:
        /*0018*/ 	.byte	0x04, 0x2f
        /*001a*/ 	.short	(.L_5 - .L_4)
	.align		4
.L_4:
        /*001c*/ 	.word	index@(_Z22gemm_tensorcore_kernelPK6__halfS1_Pfiiif)
        /*0020*/ 	.word	0x00000020


	//----- nvinfo : EIATTR_FRAME_SIZE
	.align		4
.L_5:
        /*0024*/ 	.byte	0x04, 0x11
        /*0026*/ 	.short	(.L_7 - .L_6)
	.align		4
.L_6:
        /*0028*/ 	.word	index@(_Z22gemm_tensorcore_kernelPK6__halfS1_Pfiiif)
        /*002c*/ 	.word	0x00000000


	//----- nvinfo : EIATTR_MIN_STACK_SIZE
	.align		4
.L_7:
        /*0030*/ 	.byte	0x04, 0x12
        /*0032*/ 	.short	(.L_9 - .L_8)
	.align		4
.L_8:
        /*0034*/ 	.word	index@(_Z22gemm_tensorcore_kernelPK6__halfS1_Pfiiif)
        /*0038*/ 	.word	0x00000000


	//----- nvinfo : EIATTR_MIN_STACK_SIZE
	.align		4
.L_9:
        /*003c*/ 	.byte	0x04, 0x12
        /*003e*/ 	.short	(.L_11 - .L_10)
	.align		4
.L_10:
        /*0040*/ 	.word	index@(_Z28gemm_manual_emulation_kernelPK6__halfS1_Pfiiif)
        /*0044*/ 	.word	0x00000000
.L_11:


//--------------------- .nv.compat                --------------------------
	.section	.nv.compat,"",@"SHT_CUDA_COMPAT_INFO"
	.align	4
        /*0000*/ 	.byte	0x02, 0x09, 0x00, 0x00, 0x02, 0x02, 0x01, 0x00, 0x02, 0x05, 0x05, 0x00, 0x03, 0x07, 0x01, 0x01
        /*0010*/ 	.byte	0x02, 0x03, 0x00, 0x00, 0x02, 0x06, 0x01, 0x00, 0x04, 0x0b, 0x08, 0x00, 0x01, 0x00, 0x00, 0x00
        /*0020*/ 	.byte	0x00, 0x00, 0x00, 0x00


//--------------------- .nv.info._Z22gemm_tensorcore_kernelPK6__halfS1_Pfiiif --------------------------
	.section	.nv.info._Z22gemm_tensorcore_kernelPK6__halfS1_Pfiiif,"",@"SHT_CUDA_INFO"
	.sectionflags	@""
	.align	4


	//----- nvinfo : EIATTR_CUDA_API_VERSION
	.align		4
        /*0000*/ 	.byte	0x04, 0x37
        /*0002*/ 	.short	(.L_13 - .L_12)
.L_12:
        /*0004*/ 	.word	0x00000082


	//----- nvinfo : EIATTR_KPARAM_INFO
	.align		4
.L_13:
        /*0008*/ 	.byte	0x04, 0x17
        /*000a*/ 	.short	(.L_15 - .L_14)
.L_14:
        /*000c*/ 	.word	0x00000000
        /*0010*/ 	.short	0x0006
        /*0012*/ 	.short	0x0024
        /*0014*/ 	.byte	0x00, 0xf0, 0x11, 0x00


	//----- nvinfo : EIATTR_KPARAM_INFO
	.align		4
.L_15:
        /*0018*/ 	.byte	0x04, 0x17
        /*001a*/ 	.short	(.L_17 - .L_16)
.L_16:
        /*001c*/ 	.word	0x00000000
        /*0020*/ 	.short	0x0005
        /*0022*/ 	.short	0x0020
        /*0024*/ 	.byte	0x00, 0xf0, 0x11, 0x00


	//----- nvinfo : EIATTR_KPARAM_INFO
	.align		4
.L_17:
        /*0028*/ 	.byte	0x04, 0x17
        /*002a*/ 	.short	(.L_19 - .L_18)
.L_18:
        /*002c*/ 	.word	0x00000000
        /*0030*/ 	.short	0x0004
        /*0032*/ 	.short	0x001c
        /*0034*/ 	.byte	0x00, 0xf0, 0x11, 0x00


	//----- nvinfo : EIATTR_KPARAM_INFO
	.align		4
.L_19:
        /*0038*/ 	.byte	0x04, 0x17
        /*003a*/ 	.short	(.L_21 - .L_20)
.L_20:
        /*003c*/ 	.word	0x00000000
        /*0040*/ 	.short	0x0003
        /*0042*/ 	.short	0x0018
        /*0044*/ 	.byte	0x00, 0xf0, 0x11, 0x00


	//----- nvinfo : EIATTR_KPARAM_INFO
	.align		4
.L_21:
        /*0048*/ 	.byte	0x04, 0x17
        /*004a*/ 	.short	(.L_23 - .L_22)
.L_22:
        /*004c*/ 	.word	0x00000000
        /*0050*/ 	.short	0x0002
        /*0052*/ 	.short	0x0010
        /*0054*/ 	.byte	0x00, 0xf5, 0x21, 0x00


	//----- nvinfo : EIATTR_KPARAM_INFO
	.align		4
.L_23:
        /*0058*/ 	.byte	0x04, 0x17
        /*005a*/ 	.short	(.L_25 - .L_24)
.L_24:
        /*005c*/ 	.word	0x00000000
        /*0060*/ 	.short	0x0001
        /*0062*/ 	.short	0x0008
        /*0064*/ 	.byte	0x00, 0xf5, 0x21, 0x00


	//----- nvinfo : EIATTR_KPARAM_INFO
	.align		4
.L_25:
        /*0068*/ 	.byte	0x04, 0x17
        /*006a*/ 	.short	(.L_27 - .L_26)
.L_26:
        /*006c*/ 	.word	0x00000000
        /*0070*/ 	.short	0x0000
        /*0072*/ 	.short	0x0000
        /*0074*/ 	.byte	0x00, 0xf5, 0x21, 0x00


	//----- nvinfo : EIATTR_SPARSE_MMA_MASK
	.align		4
.L_27:
        /*0078*/ 	.byte	0x03, 0x50
        /*007a*/ 	.short	0x0000


	//----- nvinfo : EIATTR_WMMA_USED
	.align		4
        /*007c*/ 	.byte	0x01, 0x2b
	.zero		2


	//----- nvinfo : EIATTR_MAXREG_COUNT
	.align		4
        /*0080*/ 	.byte	0x03, 0x1b
        /*0082*/ 	.short	0x00ff


	//----- nvinfo : EIATTR_MERCURY_ISA_VERSION
	.align		4
        /*0084*/ 	.byte	0x03, 0x5f
        /*0086*/ 	.short	0x0101


	//----- nvinfo : EIATTR_VRC_CTA_INIT_COUNT
	.align		4
        /*0088*/ 	.byte	0x02, 0x4a
	.zero		1
	.zero		1


	//----- nvinfo : EIATTR_EXIT_INSTR_OFFSETS
	.align		4
        /*008c*/ 	.byte	0x04, 0x1c
        /*008e*/ 	.short	(.L_29 - .L_28)


	//   ....[0]....
.L_28:
        /*0090*/ 	.word	0x00000080


	//   ....[1]....
        /*0094*/ 	.word	0x00000ba0


	//----- nvinfo : EIATTR_CBANK_PARAM_SIZE
	.align		4
.L_29:
        /*0098*/ 	.byte	0x03, 0x19
        /*009a*/ 	.short	0x0028


	//----- nvinfo : EIATTR_PARAM_CBANK
	.align		4
        /*009c*/ 	.byte	0x04, 0x0a
        /*009e*/ 	.short	(.L_31 - .L_30)
	.align		4
.L_30:
        /*00a0*/ 	.word	index@(.nv.constant0._Z22gemm_tensorcore_kernelPK6__halfS1_Pfiiif)
        /*00a4*/ 	.short	0x0380
        /*00a6*/ 	.short	0x0028


	//----- nvinfo : EIATTR_SW_WAR
	.align		4
.L_31:
        /*00a8*/ 	.byte	0x04, 0x36
        /*00aa*/ 	.short	(.L_33 - .L_32)
.L_32:
        /*00ac*/ 	.word	0x00000008
.L_33:


//--------------------- .nv.info._Z28gemm_manual_emulation_kernelPK6__halfS1_Pfiiif --------------------------
	.section	.nv.info._Z28gemm_manual_emulation_kernelPK6__halfS1_Pfiiif,"",@"SHT_CUDA_INFO"
	.sectionflags	@""
	.align	4


	//----- nvinfo : EIATTR_CUDA_API_VERSION
	.align		4
        /*0000*/ 	.byte	0x04, 0x37
        /*0002*/ 	.short	(.L_35 - .L_34)
.L_34:
        /*0004*/ 	.word	0x00000082


	//----- nvinfo : EIATTR_KPARAM_INFO
	.align		4
.L_35:
        /*0008*/ 	.byte	0x04, 0x17
        /*000a*/ 	.short	(.L_37 - .L_36)
.L_36:
        /*000c*/ 	.word	0x00000000
        /*0010*/ 	.short	0x0006
        /*0012*/ 	.short	0x0024
        /*0014*/ 	.byte	0x00, 0xf0, 0x11, 0x00


	//----- nvinfo : EIATTR_KPARAM_INFO
	.align		4
.L_37:
        /*0018*/ 	.byte	0x04, 0x17
        /*001a*/ 	.short	(.L_39 - .L_38)
.L_38:
        /*001c*/ 	.word	0x00000000
        /*0020*/ 	.short	0x0005
        /*0022*/ 	.short	0x0020
        /*0024*/ 	.byte	0x00, 0xf0, 0x11, 0x00


	//----- nvinfo : EIATTR_KPARAM_INFO
	.align		4
.L_39:
        /*0028*/ 	.byte	0x04, 0x17
        /*002a*/ 	.short	(.L_41 - .L_40)
.L_40:
        /*002c*/ 	.word	0x00000000
        /*0030*/ 	.short	0x0004
        /*0032*/ 	.short	0x001c
        /*0034*/ 	.byte	0x00, 0xf0, 0x11, 0x00


	//----- nvinfo : EIATTR_KPARAM_INFO
	.align		4
.L_41:
        /*0038*/ 	.byte	0x04, 0x17
        /*003a*/ 	.short	(.L_43 - .L_42)
.L_42:
        /*003c*/ 	.word	0x00000000
        /*0040*/ 	.short	0x0003
        /*0042*/ 	.short	0x0018
        /*0044*/ 	.byte	0x00, 0xf0, 0x11, 0x00


	//----- nvinfo : EIATTR_KPARAM_INFO
	.align		4
.L_43:
        /*0048*/ 	.byte	0x04, 0x17
        /*004a*/ 	.short	(.L_45 - .L_44)
.L_44:
        /*004c*/ 	.word	0x00000000
        /*0050*/ 	.short	0x0002
        /*0052*/ 	.short	0x0010
        /*0054*/ 	.byte	0x00, 0xf5, 0x21, 0x00


	//----- nvinfo : EIATTR_KPARAM_INFO
	.align		4
.L_45:
        /*0058*/ 	.byte	0x04, 0x17
        /*005a*/ 	.short	(.L_47 - .L_46)
.L_46:
        /*005c*/ 	.word	0x00000000
        /*0060*/ 	.short	0x0001
        /*0062*/ 	.short	0x0008
        /*0064*/ 	.byte	0x00, 0xf5, 0x21, 0x00


	//----- nvinfo : EIATTR_KPARAM_INFO
	.align		4
.L_47:
        /*0068*/ 	.byte	0x04, 0x17
        /*006a*/ 	.short	(.L_49 - .L_48)
.L_48:
        /*006c*/ 	.word	0x00000000
        /*0070*/ 	.short	0x0000
        /*0072*/ 	.short	0x0000
        /*0074*/ 	.byte	0x00, 0xf5, 0x21, 0x00


	//----- nvinfo : EIATTR_SPARSE_MMA_MASK
	.align		4
.L_49:
        /*0078*/ 	.byte	0x03, 0x50
        /*007a*/ 	.short	0x0000


	//----- nvinfo : EIATTR_MAXREG_COUNT
	.align		4
        /*007c*/ 	.byte	0x03, 0x1b
        /*007e*/ 	.short	0x00ff


	//----- nvinfo : EIATTR_MERCURY_ISA_VERSION
	.align		4
        /*0080*/ 	.byte	0x03, 0x5f
        /*0082*/ 	.short	0x0101


	//----- nvinfo : EIATTR_VRC_CTA_INIT_COUNT
	.align		4
        /*0084*/ 	.byte	0x02, 0x4a
	.zero		1
	.zero		1


	//----- nvinfo : EIATTR_EXIT_INSTR_OFFSETS
	.align		4
        /*0088*/ 	.byte	0x04, 0x1c
        /*008a*/ 	.short	(.L_51 - .L_50)


	//   ....[0]....
.L_50:
        /*008c*/ 	.word	0x000000d0


	//   ....[1]....
        /*0090*/ 	.word	0x00000ef0


	//----- nvinfo : EIATTR_CRS_STACK_SIZE
	.align		4
.L_51:
        /*0094*/ 	.byte	0x04, 0x1e
        /*0096*/ 	.short	(.L_53 - .L_52)
.L_52:
        /*0098*/ 	.word	0x00000000


	//----- nvinfo : EIATTR_CBANK_PARAM_SIZE
	.align		4
.L_53:
        /*009c*/ 	.byte	0x03, 0x19
        /*009e*/ 	.short	0x0028


	//----- nvinfo : EIATTR_PARAM_CBANK
	.align		4
        /*00a0*/ 	.byte	0x04, 0x0a
        /*00a2*/ 	.short	(.L_55 - .L_54)
	.align		4
.L_54:
        /*00a4*/ 	.word	index@(.nv.constant0._Z28gemm_manual_emulation_kernelPK6__halfS1_Pfiiif)
        /*00a8*/ 	.short	0x0380
        /*00aa*/ 	.short	0x0028


	//----- nvinfo : EIATTR_SW_WAR
	.align		4
.L_55:
        /*00ac*/ 	.byte	0x04, 0x36
        /*00ae*/ 	.short	(.L_57 - .L_56)
.L_56:
        /*00b0*/ 	.word	0x00000008
.L_57:


//--------------------- .nv.callgraph             --------------------------
	.section	.nv.callgraph,"",@"SHT_CUDA_CALLGRAPH"
	.align	4
	.sectionentsize	8
	.align		4
        /*0000*/ 	.word	0x00000000
	.align		4
        /*0004*/ 	.word	0xffffffff
	.align		4
        /*0008*/ 	.word	0x00000000
	.align		4
        /*000c*/ 	.word	0xfffffffe
	.align		4
        /*0010*/ 	.word	0x00000000
	.align		4
        /*0014*/ 	.word	0xfffffffd
	.align		4
        /*0018*/ 	.word	0x00000000
	.align		4
        /*001c*/ 	.word	0xfffffffc


//--------------------- .text._Z22gemm_tensorcore_kernelPK6__halfS1_Pfiiif --------------------------
	.section	.text._Z22gemm_tensorcore_kernelPK6__halfS1_Pfiiif,"ax",@progbits
	.align	128
        .global         _Z22gemm_tensorcore_kernelPK6__halfS1_Pfiiif
        .type           _Z22gemm_tensorcore_kernelPK6__halfS1_Pfiiif,@function
        .size           _Z22gemm_tensorcore_kernelPK6__halfS1_Pfiiif,(.L_x_16 - _Z22gemm_tensorcore_kernelPK6__halfS1_Pfiiif)
        .other          _Z22gemm_tensorcore_kernelPK6__halfS1_Pfiiif,@"STO_CUDA_ENTRY STV_DEFAULT"
_Z22gemm_tensorcore_kernelPK6__halfS1_Pfiiif:
.text._Z22gemm_tensorcore_kernelPK6__halfS1_Pfiiif:
[----:B------:R-:W-:Y:S08]  /*0000*/  LDC R1, c[0x0][0x37c] ;  /* 0x0000df00ff017b82 */ /* 0x000ff00000000800 */
[----:B------:R-:W0:Y:S08]  /*0010*/  S2UR UR6, SR_CTAID.X ;  /* 0x00000000000679c3 */ /* 0x000e300000002500 */
[----:B------:R-:W1:Y:S08]  /*0020*/  S2UR UR5, SR_CTAID.Y ;  /* 0x00000000000579c3 */ /* 0x000e700000002600 */
[----:B------:R-:W2:Y:S01]  /*0030*/  LDC.64 R2, c[0x0][0x398] ;  /* 0x0000e600ff027b82 */ /* 0x000ea20000000a00 */
[----:B0-----:R-:W-:-:S02]  /*0040*/  USHF.L.U32 UR6, UR6, 0x4, URZ ;  /* 0x0000000406067899 */ /* 0x001fc400080006ff */
[----:B-1----:R-:W-:-:S04]  /*0050*/  USHF.L.U32 UR5, UR5, 0x4, URZ ;  /* 0x0000000405057899 */ /* 0x002fc800080006ff */
[----:B--2---:R-:W-:-:S04]  /*0060*/  ISETP.LE.AND P0, PT, R3, UR6, PT ;  /* 0x0000000603007c0c */ /* 0x004fc8000bf03270 */
[----:B------:R-:W-:-:S13]  /*0070*/  ISETP.GT.AND P0, PT, R2, UR5, !P0 ;  /* 0x0000000502007c0c */ /* 0x000fda000c704270 */
[----:B------:R-:W-:Y:S05]  /*0080*/  @!P0 EXIT ;  /* 0x000000000000894d */ /* 0x000fea0003800000 */
[----:B------:R-:W0:Y:S01]  /*0090*/  LDCU UR13, c[0x0][0x3a0] ;  /* 0x00007400ff0d77ac */ /* 0x000e220008000800 */
[----:B------:R-:W1:Y:S01]  /*00a0*/  LDCU UR14, c[0x0][0x3a4] ;  /* 0x00007480ff0e77ac */ /* 0x000e620008000800 */
[----:B------:R-:W2:Y:S01]  /*00b0*/  LDCU.64 UR16, c[0x0][0x358] ;  /* 0x00006b00ff1077ac */ /* 0x000ea20008000a00 */
[----:B0-----:R-:W-:Y:S01]  /*00c0*/  UISETP.GT.AND UP0, UPT, UR13, URZ, UPT ;  /* 0x000000ff0d00728c */ /* 0x001fe2000bf04270 */
[----:B-1----:R-:W-:Y:S01]  /*00d0*/  IMAD.U32 R11, RZ, RZ, UR14 ;  /* 0x0000000eff0b7e24 */ /* 0x002fe2000f8e00ff */
[----:B------:R-:W-:Y:S01]  /*00e0*/  MOV R8, UR14 ;  /* 0x0000000e00087c02 */ /* 0x000fe20008000f00 */
[----:B------:R-:W-:Y:S01]  /*00f0*/  IMAD.U32 R10, RZ, RZ, UR14 ;  /* 0x0000000eff0a7e24 */ /* 0x000fe2000f8e00ff */
[----:B------:R-:W-:Y:S01]  /*0100*/  MOV R4, UR14 ;  /* 0x0000000e00047c02 */ /* 0x000fe20008000f00 */
[----:B------:R-:W-:Y:S02]  /*0110*/  IMAD.U32 R9, RZ, RZ, UR14 ;  /* 0x0000000eff097e24 */ /* 0x000fe4000f8e00ff */
[----:B------:R-:W-:-:S02]  /*0120*/  IMAD.U32 R7, RZ, RZ, UR14 ;  /* 0x0000000eff077e24 */ /* 0x000fc4000f8e00ff */
[----:B------:R-:W-:Y:S02]  /*0130*/  IMAD.U32 R6, RZ, RZ, UR14 ;  /* 0x0000000eff067e24 */ /* 0x000fe4000f8e00ff */
[----:B------:R-:W-:Y:S01]  /*0140*/  IMAD.U32 R5, RZ, RZ, UR14 ;  /* 0x0000000eff057e24 */ /* 0x000fe2000f8e00ff */
[----:B--2---:R-:W-:Y:S06]  /*0150*/  BRA.U !UP0, `(.L_x_0) ;  /* 0x00000009083c7547 */ /* 0x004fec000b800000 */
[----:B------:R-:W-:Y:S01]  /*0160*/  UISETP.GE.U32.AND UP1, UPT, UR13, 0x31, UPT ;  /* 0x000000310d00788c */ /* 0x000fe2000bf26070 */
[----:B------:R-:W-:Y:S01]  /*0170*/  IMAD.U32 R10, RZ, RZ, UR14 ;  /* 0x0000000eff0a7e24 */ /* 0x000fe2000f8e00ff */
[----:B------:R-:W-:Y:S01]  /*0180*/  UIADD3 UR4, UPT, UPT, UR13, -0x1, URZ ;  /* 0xffffffff0d047890 */ /* 0x000fe2000fffe0ff */
[----:B------:R-:W-:Y:S01]  /*0190*/  IMAD.U32 R9, RZ, RZ, UR14 ;  /* 0x0000000eff097e24 */ /* 0x000fe2000f8e00ff */
[----:B------:R-:W-:Y:S01]  /*01a0*/  UIMAD UR7, UR6, UR13, URZ ;  /* 0x0000000d060772a4 */ /* 0x000fe2000f8e02ff */
[----:B------:R-:W-:Y:S01]  /*01b0*/  IMAD.U32 R8, RZ, RZ, UR14 ;  /* 0x0000000eff087e24 */ /* 0x000fe2000f8e00ff */
[----:B------:R-:W-:Y:S01]  /*01c0*/  ULEA.HI UR9, UR4, 0x1, URZ, 0x1c ;  /* 0x0000000104097891 */ /* 0x000fe2000f8fe0ff */
[----:B------:R-:W-:Y:S01]  /*01d0*/  MOV R7, UR14 ;  /* 0x0000000e00077c02 */ /* 0x000fe20008000f00 */
[----:B------:R-:W-:Y:S01]  /*01e0*/  UIADD3 UR8, UPT, UPT, UR13, -0x1, URZ ;  /* 0xffffffff0d087890 */ /* 0x000fe2000fffe0ff */
[----:B------:R-:W-:Y:S01]  /*01f0*/  IMAD.U32 R6, RZ, RZ, UR14 ;  /* 0x0000000eff067e24 */ /* 0x000fe2000f8e00ff */
[----:B------:R-:W-:Y:S01]  /*0200*/  ULOP3.LUT UR12, UR9, 0x3, URZ, 0xc0, !UPT ;  /* 0x00000003090c7892 */ /* 0x000fe2000f8ec0ff */
[----:B------:R-:W-:Y:S01]  /*0210*/  IMAD.U32 R5, RZ, RZ, UR14 ;  /* 0x0000000eff057e24 */ /* 0x000fe2000f8e00ff */
[----:B------:R-:W-:Y:S01]  /*0220*/  MOV R4, UR14 ;  /* 0x0000000e00047c02 */ /* 0x000fe20008000f00 */
[----:B------:R-:W-:Y:S01]  /*0230*/  UMOV UR4, URZ ;  /* 0x000000ff00047c82 */ /* 0x000fe20008000000 */
[----:B------:R-:W-:-:S02]  /*0240*/  UISETP.NE.AND UP0, UPT, UR12, URZ, UPT ;  /* 0x000000ff0c00728c */ /* 0x000fc4000bf05270 */
[----:B------:R-:W-:Y:S02]  /*0250*/  USHF.R.S32.HI UR9, URZ, 0x1f, UR7 ;  /* 0x0000001fff097899 */ /* 0x000fe40008011407 */
[----:B------:R-:W-:Y:S01]  /*0260*/  ULEA.HI UR8, UR8, 0x1, URZ, 0x1c ;  /* 0x0000000108087891 */ /* 0x000fe2000f8fe0ff */
[----:B------:R-:W-:Y:S11]  /*0270*/  BRA.U !UP1, `(.L_x_1) ;  /* 0x0000000509407547 */ /* 0x000ff6000b800000 */
[----:B------:R-:W0:Y:S01]  /*0280*/  S2R R5, SR_LANEID ;  /* 0x0000000000057919 */ /* 0x000e220000000000 */
[----:B------:R-:W1:Y:S01]  /*0290*/  LDCU.64 UR10, c[0x0][0x388] ;  /* 0x00007100ff0a77ac */ /* 0x000e620008000a00 */
[----:B------:R-:W-:Y:S01]  /*02a0*/  IMAD.MOV.U32 R3, RZ, RZ, RZ ;  /* 0x000000ffff037224 */ /* 0x000fe200078e00ff */
[----:B------:R-:W-:Y:S01]  /*02b0*/  MOV R10, UR14 ;  /* 0x0000000e000a7c02 */ /* 0x000fe20008000f00 */
[----:B------:R-:W-:Y:S01]  /*02c0*/  IMAD.U32 R9, RZ, RZ, UR14 ;  /* 0x0000000eff097e24 */ /* 0x000fe2000f8e00ff */
[----:B------:R-:W-:Y:S01]  /*02d0*/  USHF.R.U32.HI UR4, URZ, 0x1, UR13 ;  /* 0x00000001ff047899 */ /* 0x000fe2000801160d */
[----:B------:R-:W-:Y:S01]  /*02e0*/  IMAD.U32 R8, RZ, RZ, UR14 ;  /* 0x0000000eff087e24 */ /* 0x000fe2000f8e00ff */
[----:B------:R-:W-:Y:S01]  /*02f0*/  ULOP3.LUT UR8, UR8, 0x1ffffffc, URZ, 0xc0, !UPT ;  /* 0x1ffffffc08087892 */ /* 0x000fe2000f8ec0ff */
[----:B------:R-:W-:Y:S01]  /*0300*/  MOV R7, UR14 ;  /* 0x0000000e00077c02 */ /* 0x000fe20008000f00 */
[----:B------:R-:W-:Y:S01]  /*0310*/  IMAD.U32 R6, RZ, RZ, UR14 ;  /* 0x0000000eff067e24 */ /* 0x000fe2000f8e00ff */
[----:B------:R-:W-:Y:S01]  /*0320*/  MOV R4, UR14 ;  /* 0x0000000e00047c02 */ /* 0x000fe20008000f00 */
[----:B------:R-:W2:Y:S01]  /*0330*/  LDCU.64 UR18, c[0x0][0x380] ;  /* 0x00007000ff1277ac */ /* 0x000ea20008000a00 */
[----:B------:R-:W-:-:S02]  /*0340*/  UIADD3 UR8, UPT, UPT, -UR8, URZ, URZ ;  /* 0x000000ff08087290 */ /* 0x000fc4000fffe1ff */
[----:B-1----:R-:W-:-:S04]  /*0350*/  ULEA UR10, UP1, UR7, UR10, 0x1 ;  /* 0x0000000a070a7291 */ /* 0x002fc8000f8208ff */
[----:B------:R-:W-:Y:S02]  /*0360*/  ULEA.HI.X UR7, UR7, UR11, UR9, 0x1, UP1 ;  /* 0x0000000b07077291 */ /* 0x000fe400088f0c09 */
[----:B------:R-:W-:Y:S01]  /*0370*/  UIMAD UR9, UR5, UR13, URZ ;  /* 0x0000000d050972a4 */ /* 0x000fe2000f8e02ff */
[----:B0-----:R-:W-:Y:S02]  /*0380*/  LOP3.LUT R2, R5, 0x3, RZ, 0xc0, !PT ;  /* 0x0000000305027812 */ /* 0x001fe400078ec0ff */
[----:B------:R-:W-:-:S05]  /*0390*/  SHF.R.U32.HI R5, RZ, 0x2, R5 ;  /* 0x00000002ff057819 */ /* 0x000fca0000011605 */
[----:B------:R-:W-:Y:S01]  /*03a0*/  IMAD.WIDE.U32 R2, R5, UR4, R2 ;  /* 0x0000000405027c25 */ /* 0x000fe2000f8e0002 */
[----:B------:R-:W-:-:S03]  /*03b0*/  UMOV UR4, URZ ;  /* 0x000000ff00047c82 */ /* 0x000fc60008000000 */
[----:B------:R-:W-:Y:S01]  /*03c0*/  IMAD.U32 R5, RZ, RZ, UR14 ;  /* 0x0000000eff057e24 */ /* 0x000fe2000f8e00ff */
[C---:B------:R-:W-:Y:S01]  /*03d0*/  SHF.L.U64.HI R0, R2.reuse, 0x2, R3 ;  /* 0x0000000202007819 */ /* 0x040fe20000010203 */
[----:B--2---:R-:W-:-:S07]  /*03e0*/  IMAD.SHL.U32 R2, R2, 0x4, RZ ;  /* 0x0000000402027824 */ /* 0x004fce00078e00ff */
.L_x_2:
[----:B------:R-:W-:Y:S01]  /*03f0*/  UIMAD.WIDE.U32 UR14, UR9, 0x2, UR18 ;  /* 0x00000002090e78a5 */ /* 0x000fe2000f8e0012 */
[----:B------:R-:W-:Y:S01]  /*0400*/  IADD3 R18, P1, PT, R2, UR10, RZ ;  /* 0x0000000a02127c10 */ /* 0x000fe2000ff3e0ff */
[----:B------:R-:W-:Y:S02]  /*0410*/  IMAD.U32 R27, RZ, RZ, UR13 ;  /* 0x0000000dff1b7e24 */ /* 0x000fe4000f8e00ff */
[----:B------:R-:W-:Y:S01]  /*0420*/  IMAD.U32 R29, RZ, RZ, UR13 ;  /* 0x0000000dff1d7e24 */ /* 0x000fe2000f8e00ff */
[----:B------:R-:W-:Y:S02]  /*0430*/  IADD3.X R19, PT, PT, R0, UR7, RZ, P1, !PT ;  /* 0x0000000700137c10 */ /* 0x000fe40008ffe4ff */
[----:B------:R-:W-:Y:S01]  /*0440*/  IADD3 R22, P0, PT, R2, UR14, RZ ;  /* 0x0000000e02167c10 */ /* 0x000fe2000ff1e0ff */
[----:B------:R-:W-:-:S03]  /*0450*/  IMAD.WIDE.U32 R26, R27, 0x10, R18 ;  /* 0x000000101b1a7825 */ /* 0x000fc600078e0012 */
[----:B------:R-:W-:Y:S01]  /*0460*/  IADD3.X R23, PT, PT, R0, UR15, RZ, P0, !PT ;  /* 0x0000000f00177c10 */ /* 0x000fe200087fe4ff */
[----:B------:R-:W2:Y:S02]  /*0470*/  LDG.E R20, desc[UR16][R18.64] ;  /* 0x0000001012147981 */ /* 0x000ea4000c1e1900 */
[----:B------:R-:W-:Y:S02]  /*0480*/  IMAD.WIDE.U32 R28, R29, 0x10, R22 ;  /* 0x000000101d1c7825 */ /* 0x000fe400078e0016 */
[----:B------:R-:W2:Y:S04]  /*0490*/  LDG.E R21, desc[UR16][R18.64+0x10] ;  /* 0x0000101012157981 */ /* 0x000ea8000c1e1900 */
[----:B------:R-:W3:Y:S04]  /*04a0*/  LDG.E R16, desc[UR16][R26.64] ;  /* 0x000000101a107981 */ /* 0x000ee8000c1e1900 */
[----:B------:R-:W2:Y:S04]  /*04b0*/  LDG.E R12, desc[UR16][R22.64] ;  /* 0x00000010160c7981 */ /* 0x000ea8000c1e1900 */
[----:B------:R-:W2:Y:S04]  /*04c0*/  LDG.E R14, desc[UR16][R22.64+0x10] ;  /* 0x00001010160e7981 */ /* 0x000ea8000c1e1900 */
[----:B------:R-:W2:Y:S04]  /*04d0*/  LDG.E R13, desc[UR16][R28.64] ;  /* 0x000000101c0d7981 */ /* 0x000ea8000c1e1900 */
[----:B------:R-:W2:Y:S04]  /*04e0*/  LDG.E R15, desc[UR16][R28.64+0x10] ;  /* 0x000010101c0f7981 */ /* 0x000ea8000c1e1900 */
[----:B------:R-:W3:Y:S04]  /*04f0*/  LDG.E R17, desc[UR16][R26.64+0x10] ;  /* 0x000010101a117981 */ /* 0x000ee8000c1e1900 */
[----:B------:R-:W4:Y:S04]  /*0500*/  LDG.E R24, desc[UR16][R26.64+0x40] ;  /* 0x000040101a187981 */ /* 0x000f28000c1e1900 */
[----:B------:R-:W4:Y:S01]  /*0510*/  LDG.E R25, desc[UR16][R26.64+0x50] ;  /* 0x000050101a197981 */ /* 0x000f22000c1e1900 */
[C---:B--2---:R-:W-:Y:S03]  /*0520*/  HMMA.16816.F32 R4, R12.reuse, R20, R4 ;  /* 0x000000140c04723c */ /* 0x044fe60000001804 */
[----:B------:R-:W2:Y:S04]  /*0530*/  LDG.E R20, desc[UR16][R18.64+0x20] ;  /* 0x0000201012147981 */ /* 0x000ea8000c1e1900 */
[----:B------:R-:W2:Y:S01]  /*0540*/  LDG.E R21, desc[UR16][R18.64+0x30] ;  /* 0x0000301012157981 */ /* 0x000ea2000c1e1900 */
[----:B---3--:R-:W-:Y:S03]  /*0550*/  HMMA.16816.F32 R8, R12, R16, R8 ;  /* 0x000000100c08723c */ /* 0x008fe60000001808 */
[----:B------:R-:W3:Y:S04]  /*0560*/  LDG.E R16, desc[UR16][R26.64+0x20] ;  /* 0x000020101a107981 */ /* 0x000ee8000c1e1900 */
[----:B------:R-:W2:Y:S04]  /*0570*/  LDG.E R12, desc[UR16][R22.64+0x20] ;  /* 0x00002010160c7981 */ /* 0x000ea8000c1e1900 */
[----:B------:R-:W2:Y:S04]  /*0580*/  LDG.E R14, desc[UR16][R22.64+0x30] ;  /* 0x00003010160e7981 */ /* 0x000ea8000c1e1900 */
[----:B------:R-:W2:Y:S04]  /*0590*/  LDG.E R13, desc[UR16][R28.64+0x20] ;  /* 0x000020101c0d7981 */ /* 0x000ea8000c1e1900 */
[----:B------:R-:W2:Y:S04]  /*05a0*/  LDG.E R15, desc[UR16][R28.64+0x30] ;  /* 0x000030101c0f7981 */ /* 0x000ea8000c1e1900 */
[----:B------:R-:W3:Y:S01]  /*05b0*/  LDG.E R17, desc[UR16][R26.64+0x30] ;  /* 0x000030101a117981 */ /* 0x000ee2000c1e1900 */
[C---:B--2---:R-:W-:Y:S03]  /*05c0*/  HMMA.16816.F32 R4, R12.reuse, R20, R4 ;  /* 0x000000140c04723c */ /* 0x044fe60000001804 */
[----:B------:R-:W2:Y:S04]  /*05d0*/  LDG.E R20, desc[UR16][R18.64+0x60] ;  /* 0x0000601012147981 */ /* 0x000ea8000c1e1900 */
[----:B------:R-:W2:Y:S01]  /*05e0*/  LDG.E R21, desc[UR16][R18.64+0x70] ;  /* 0x0000701012157981 */ /* 0x000ea2000c1e1900 */
[----:B---3--:R-:W-:Y:S03]  /*05f0*/  HMMA.16816.F32 R8, R12, R16, R8 ;  /* 0x000000100c08723c */ /* 0x008fe60000001808 */
[----:B------:R-:W3:Y:S04]  /*0600*/  LDG.E R16, desc[UR16][R18.64+0x40] ;  /* 0x0000401012107981 */ /* 0x000ee8000c1e1900 */
[----:B------:R-:W3:Y:S04]  /*0610*/  LDG.E R17, desc[UR16][R18.64+0x50] ;  /* 0x0000501012117981 */ /* 0x000ee8000c1e1900 */
[----:B------:R-:W3:Y:S04]  /*0620*/  LDG.E R12, desc[UR16][R22.64+0x40] ;  /* 0x00004010160c7981 */ /* 0x000ee8000c1e1900 */
[----:B------:R-:W3:Y:S04]  /*0630*/  LDG.E R14, desc[UR16][R22.64+0x50] ;  /* 0x00005010160e7981 */ /* 0x000ee8000c1e1900 */
[----:B------:R-:W3:Y:S04]  /*0640*/  LDG.E R13, desc[UR16][R28.64+0x40] ;  /* 0x000040101c0d7981 */ /* 0x000ee8000c1e1900 */
[----:B------:R-:W3:Y:S04]  /*0650*/  LDG.E R15, desc[UR16][R28.64+0x50] ;  /* 0x000050101c0f7981 */ /* 0x000ee8000c1e1900 */
[----:B------:R-:W2:Y:S04]  /*0660*/  LDG.E R18, desc[UR16][R22.64+0x70] ;  /* 0x0000701016127981 */ /* 0x000ea8000c1e1900 */
[----:B------:R-:W2:Y:S01]  /*0670*/  LDG.E R19, desc[UR16][R28.64+0x70] ;  /* 0x000070101c137981 */ /* 0x000ea2000c1e1900 */
[C---:B---3--:R-:W-:Y:S03]  /*0680*/  HMMA.16816.F32 R4, R12.reuse, R16, R4 ;  /* 0x000000100c04723c */ /* 0x048fe60000001804 */
[----:B------:R-:W2:Y:S04]  /*0690*/  LDG.E R16, desc[UR16][R22.64+0x60] ;  /* 0x0000601016107981 */ /* 0x000ea8000c1e1900 */
[----:B------:R-:W2:Y:S04]  /*06a0*/  LDG.E R17, desc[UR16][R28.64+0x60] ;  /* 0x000060101c117981 */ /* 0x000ea8000c1e1900 */
[----:B------:R-:W3:Y:S04]  /*06b0*/  LDG.E R22, desc[UR16][R26.64+0x60] ;  /* 0x000060101a167981 */ /* 0x000ee8000c1e1900 */
[----:B------:R-:W3:Y:S01]  /*06c0*/  LDG.E R23, desc[UR16][R26.64+0x70] ;  /* 0x000070101a177981 */ /* 0x000ee2000c1e1900 */
[----:B----4-:R-:W-:Y:S01]  /*06d0*/  HMMA.16816.F32 R8, R12, R24, R8 ;  /* 0x000000180c08723c */ /* 0x010fe20000001808 */
[----:B------:R-:W-:-:S02]  /*06e0*/  UIADD3 UR10, UP1, UPT, UR10, 0x80, URZ ;  /* 0x000000800a0a7890 */ /* 0x000fc4000ff3e0ff */
[----:B------:R-:W-:Y:S02]  /*06f0*/  UIADD3 UR8, UPT, UPT, UR8, 0x4, URZ ;  /* 0x0000000408087890 */ /* 0x000fe4000fffe0ff */
[----:B------:R-:W-:Y:S02]  /*0700*/  UIADD3.X UR7, UPT, UPT, URZ, UR7, URZ, UP1, !UPT ;  /* 0x00000007ff077290 */ /* 0x000fe40008ffe4ff */
[----:B------:R-:W-:Y:S02]  /*0710*/  UISETP.NE.AND UP1, UPT, UR8, URZ, UPT ;  /* 0x000000ff0800728c */ /* 0x000fe4000bf25270 */
[----:B------:R-:W-:Y:S02]  /*0720*/  UIADD3 UR4, UPT, UPT, UR4, 0x40, URZ ;  /* 0x0000004004047890 */ /* 0x000fe4000fffe0ff */
[----:B------:R-:W-:Y:S01]  /*0730*/  UIADD3 UR9, UPT, UPT, UR9, 0x40, URZ ;  /* 0x0000004009097890 */ /* 0x000fe2000fffe0ff */
[C---:B--2---:R-:W-:Y:S08]  /*0740*/  HMMA.16816.F32 R4, R16.reuse, R20, R4 ;  /* 0x000000141004723c */ /* 0x044ff00000001804 */
[----:B---3--:R-:W-:Y:S01]  /*0750*/  HMMA.16816.F32 R8, R16, R22, R8 ;  /* 0x000000161008723c */ /* 0x008fe20000001808 */
[----:B------:R-:W-:-:S04]  /*0760*/  NOP ;  /* 0x0000000000007918 */ /* 0x000fc80000000000 */
[----:B------:R-:W-:-:S15]  /*0770*/  BRA.U UP1, `(.L_x_2) ;  /* 0xfffffffd011c7547 */ /* 0x000fde000b83ffff */
.L_x_1:
[----:B------:R-:W-:Y:S05]  /*0780*/  BRA.U !UP0, `(.L_x_0) ;  /* 0x0000000108b07547 */ /* 0x000fea000b800000 */
[----:B------:R-:W0:Y:S01]  /*0790*/  S2R R0, SR_LANEID ;  /* 0x0000000000007919 */ /* 0x000e220000000000 */
[----:B------:R-:W1:Y:S01]  /*07a0*/  LDCU.64 UR10, c[0x0][0x388] ;  /* 0x00007100ff0a77ac */ /* 0x000e620008000a00 */
[----:B------:R-:W-:Y:S01]  /*07b0*/  MOV R3, RZ ;  /* 0x000000ff00037202 */ /* 0x000fe20000000f00 */
[----:B------:R-:W-:Y:S02]  /*07c0*/  UIMAD UR9, UR6, UR13, URZ ;  /* 0x0000000d060972a4 */ /* 0x000fe4000f8e02ff */
[----:B------:R-:W-:Y:S02]  /*07d0*/  USHF.R.U32.HI UR14, URZ, 0x1, UR13 ;  /* 0x00000001ff0e7899 */ /* 0x000fe4000801160d */
[----:B------:R-:W-:Y:S02]  /*07e0*/  USHF.R.S32.HI UR7, URZ, 0x1f, UR9 ;  /* 0x0000001fff077899 */ /* 0x000fe40008011409 */
[----:B------:R-:W-:Y:S01]  /*07f0*/  UIADD3 UR9, UP0, UPT, UR9, UR4, URZ ;  /* 0x0000000409097290 */ /* 0x000fe2000ff1e0ff */
[----:B------:R-:W2:Y:S03]  /*0800*/  LDCU.64 UR18, c[0x0][0x380] ;  /* 0x00007000ff1277ac */ /* 0x000ea60008000a00 */
[----:B------:R-:W-:-:S02]  /*0810*/  UIADD3.X UR7, UPT, UPT, URZ, UR7, URZ, UP0, !UPT ;  /* 0x00000007ff077290 */ /* 0x000fc400087fe4ff */
[----:B-1----:R-:W-:Y:S02]  /*0820*/  ULEA UR8, UP0, UR9, UR10, 0x1 ;  /* 0x0000000a09087291 */ /* 0x002fe4000f8008ff */
[----:B------:R-:W-:Y:S02]  /*0830*/  UIMAD UR4, UR5, UR13, UR4 ;  /* 0x0000000d050472a4 */ /* 0x000fe4000f8e0204 */
[----:B------:R-:W-:Y:S02]  /*0840*/  ULEA.HI.X UR9, UR9, UR11, UR7, 0x1, UP0 ;  /* 0x0000000b09097291 */ /* 0x000fe400080f0c07 */
[----:B------:R-:W-:Y:S01]  /*0850*/  UIADD3 UR7, UPT, UPT, -UR12, URZ, URZ ;  /* 0x000000ff0c077290 */ /* 0x000fe2000fffe1ff */
[----:B0-----:R-:W-:Y:S02]  /*0860*/  LOP3.LUT R2, R0, 0x3, RZ, 0xc0, !PT ;  /* 0x0000000300027812 */ /* 0x001fe400078ec0ff */
[----:B------:R-:W-:-:S05]  /*0870*/  SHF.R.U32.HI R13, RZ, 0x2, R0 ;  /* 0x00000002ff0d7819 */ /* 0x000fca0000011600 */
[----:B------:R-:W-:-:S04]  /*0880*/  IMAD.WIDE.U32 R2, R13, UR14, R2 ;  /* 0x0000000e0d027c25 */ /* 0x000fc8000f8e0002 */
[C---:B------:R-:W-:Y:S01]  /*0890*/  IMAD.SHL.U32 R0, R2.reuse, 0x4, RZ ;  /* 0x0000000402007824 */ /* 0x040fe200078e00ff */
[----:B--2---:R-:W-:-:S07]  /*08a0*/  SHF.L.U64.HI R26, R2, 0x2, R3 ;  /* 0x00000002021a7819 */ /* 0x004fce0000010203 */
.L_x_3:
[----:B------:R-:W-:Y:S01]  /*08b0*/  UIMAD.WIDE.U32 UR10, UR4, 0x2, UR18 ;  /* 0x00000002040a78a5 */ /* 0x000fe2000f8e0012 */
[----:B------:R-:W-:Y:S01]  /*08c0*/  IADD3 R20, P1, PT, R0, UR8, RZ ;  /* 0x0000000800147c10 */ /* 0x000fe2000ff3e0ff */
[----:B------:R-:W-:Y:S01]  /*08d0*/  IMAD.U32 R3, RZ, RZ, UR13 ;  /* 0x0000000dff037e24 */ /* 0x000fe2000f8e00ff */
[----:B------:R-:W-:Y:S02]  /*08e0*/  MOV R19, UR13 ;  /* 0x0000000d00137c02 */ /* 0x000fe40008000f00 */
[----:B------:R-:W-:Y:S02]  /*08f0*/  IADD3.X R21, PT, PT, R26, UR9, RZ, P1, !PT ;  /* 0x000000091a157c10 */ /* 0x000fe40008ffe4ff */
[----:B------:R-:W-:Y:S01]  /*0900*/  IADD3 R16, P0, PT, R0, UR10, RZ ;  /* 0x0000000a00107c10 */ /* 0x000fe2000ff1e0ff */
[----:B------:R-:W-:-:S03]  /*0910*/  IMAD.WIDE.U32 R2, R3, 0x10, R20 ;  /* 0x0000001003027825 */ /* 0x000fc600078e0014 */
[----:B------:R-:W-:Y:S01]  /*0920*/  IADD3.X R17, PT, PT, R26, UR11, RZ, P0, !PT ;  /* 0x0000000b1a117c10 */ /* 0x000fe200087fe4ff */
[----:B------:R-:W2:Y:S02]  /*0930*/  LDG.E R22, desc[UR16][R20.64] ;  /* 0x0000001014167981 */ /* 0x000ea4000c1e1900 */
[----:B------:R-:W-:Y:S02]  /*0940*/  IMAD.WIDE.U32 R18, R19, 0x10, R16 ;  /* 0x0000001013127825 */ /* 0x000fe400078e0010 */
[----:B------:R-:W2:Y:S04]  /*0950*/  LDG.E R23, desc[UR16][R20.64+0x10] ;  /* 0x0000101014177981 */ /* 0x000ea8000c1e1900 */
[----:B------:R-:W2:Y:S04]  /*0960*/  LDG.E R12, desc[UR16][R16.64] ;  /* 0x00000010100c7981 */ /* 0x000ea8000c1e1900 */
[----:B------:R-:W2:Y:S04]  /*0970*/  LDG.E R14, desc[UR16][R16.64+0x10] ;  /* 0x00001010100e7981 */ /* 0x000ea8000c1e1900 */
[----:B------:R-:W2:Y:S04]  /*0980*/  LDG.E R13, desc[UR16][R18.64] ;  /* 0x00000010120d7981 */ /* 0x000ea8000c1e1900 */
[----:B------:R-:W2:Y:S04]  /*0990*/  LDG.E R15, desc[UR16][R18.64+0x10] ;  /* 0x00001010120f7981 */ /* 0x000ea8000c1e1900 */
[----:B------:R-:W3:Y:S04]  /*09a0*/  LDG.E R24, desc[UR16][R2.64] ;  /* 0x0000001002187981 */ /* 0x000ee8000c1e1900 */
[----:B------:R-:W3:Y:S01]  /*09b0*/  LDG.E R25, desc[UR16][R2.64+0x10] ;  /* 0x0000101002197981 */ /* 0x000ee2000c1e1900 */
[----:B------:R-:W-:-:S02]  /*09c0*/  UIADD3 UR8, UP0, UPT, UR8, 0x20, URZ ;  /* 0x0000002008087890 */ /* 0x000fc4000ff1e0ff */
[----:B------:R-:W-:Y:S02]  /*09d0*/  UIADD3 UR7, UPT, UPT, UR7, 0x1, URZ ;  /* 0x0000000107077890 */ /* 0x000fe4000fffe0ff */
[----:B------:R-:W-:Y:S02]  /*09e0*/  UIADD3.X UR9, UPT, UPT, URZ, UR9, URZ, UP0, !UPT ;  /* 0x00000009ff097290 */ /* 0x000fe400087fe4ff */
[----:B------:R-:W-:Y:S02]  /*09f0*/  UISETP.NE.AND UP0, UPT, UR7, URZ, UPT ;  /* 0x000000ff0700728c */ /* 0x000fe4000bf05270 */
[----:B------:R-:W-:Y:S01]  /*0a00*/  UIADD3 UR4, UPT, UPT, UR4, 0x10, URZ ;  /* 0x0000001004047890 */ /* 0x000fe2000fffe0ff */
[C---:B--2---:R-:W-:Y:S08]  /*0a10*/  HMMA.16816.F32 R4, R12.reuse, R22, R4 ;  /* 0x000000160c04723c */ /* 0x044ff00000001804 */
[----:B---3--:R-:W-:Y:S01]  /*0a20*/  HMMA.16816.F32 R8, R12, R24, R8 ;  /* 0x000000180c08723c */ /* 0x008fe20000001808 */
[----:B------:R-:W-:-:S04]  /*0a30*/  NOP ;  /* 0x0000000000007918 */ /* 0x000fc80000000000 */
[----:B------:R-:W-:-:S15]  /*0a40*/  BRA.U UP0, `(.L_x_3) ;  /* 0xfffffffd00987547 */ /* 0x000fde000b83ffff */
.L_x_0:
[----:B------:R-:W0:Y:S01]  /*0a50*/  S2R R12, SR_LANEID ;  /* 0x00000000000c7919 */ /* 0x000e220000000000 */
[----:B------:R-:W1:Y:S01]  /*0a60*/  LDC R15, c[0x0][0x39c] ;  /* 0x0000e700ff0f7b82 */ /* 0x000e620000000800 */
[----:B------:R-:W-:Y:S01]  /*0a70*/  USHF.R.S32.HI UR4, URZ, 0x1f, UR6 ;  /* 0x0000001fff047899 */ /* 0x000fe20008011406 */
[----:B------:R-:W-:-:S06]  /*0a80*/  IMAD.MOV.U32 R13, RZ, RZ, RZ ;  /* 0x000000ffff0d7224 */ /* 0x000fcc00078e00ff */
[----:B------:R-:W2:Y:S01]  /*0a90*/  LDC.64 R2, c[0x0][0x390] ;  /* 0x0000e400ff027b82 */ /* 0x000ea20000000a00 */
[----:B-1----:R-:W-:Y:S01]  /*0aa0*/  IMAD R0, R15, UR5, RZ ;  /* 0x000000050f007c24 */ /* 0x002fe2000f8e02ff */
[----:B------:R-:W-:-:S04]  /*0ab0*/  SHF.R.U32.HI R15, RZ, 0x1, R15 ;  /* 0x00000001ff0f7819 */ /* 0x000fc8000001160f */
[----:B------:R-:W-:Y:S02]  /*0ac0*/  IADD3 R14, P0, PT, R0, UR6, RZ ;  /* 0x00000006000e7c10 */ /* 0x000fe4000ff1e0ff */
[----:B0-----:R-:W-:Y:S02]  /*0ad0*/  SHF.R.U32.HI R16, RZ, 0x2, R12 ;  /* 0x00000002ff107819 */ /* 0x001fe4000001160c */
[----:B------:R-:W-:Y:S02]  /*0ae0*/  LOP3.LUT R12, R12, 0x3, RZ, 0xc0, !PT ;  /* 0x000000030c0c7812 */ /* 0x000fe400078ec0ff */
[----:B------:R-:W-:Y:S02]  /*0af0*/  LEA.HI.X.SX32 R0, R0, UR4, 0x1, P0 ;  /* 0x0000000400007c11 */ /* 0x000fe400080f0eff */
[----:B--2---:R-:W-:Y:S01]  /*0b00*/  LEA R17, P0, R14, R2, 0x2 ;  /* 0x000000020e117211 */ /* 0x004fe200078010ff */
[----:B------:R-:W-:-:S03]  /*0b10*/  IMAD.WIDE.U32 R12, R16, R15, R12 ;  /* 0x0000000f100c7225 */ /* 0x000fc600078e000c */
[----:B------:R-:W-:Y:S02]  /*0b20*/  LEA.HI.X R3, R14, R3, R0, 0x2, P0 ;  /* 0x000000030e037211 */ /* 0x000fe400000f1400 */
[----:B------:R-:W-:-:S04]  /*0b30*/  LEA R2, P0, R12, R17, 0x3 ;  /* 0x000000110c027211 */ /* 0x000fc800078018ff */
[----:B------:R-:W-:-:S03]  /*0b40*/  LEA.HI.X R3, R12, R3, R13, 0x3, P0 ;  /* 0x000000030c037211 */ /* 0x000fc600000f1c0d */
[----:B------:R-:W-:Y:S02]  /*0b50*/  IMAD.WIDE.U32 R12, R15, 0x40, R2 ;  /* 0x000000400f0c7825 */ /* 0x000fe400078e0002 */
[----:B------:R-:W-:Y:S04]  /*0b60*/  STG.E.64 desc[UR16][R2.64], R4 ;  /* 0x0000000402007986 */ /* 0x000fe8000c101b10 */
[----:B------:R-:W-:Y:S04]  /*0b70*/  STG.E.64 desc[UR16][R12.64], R6 ;  /* 0x000000060c007986 */ /* 0x000fe8000c101b10 */
[----:B------:R-:W-:Y:S04]  /*0b80*/  STG.E.64 desc[UR16][R2.64+0x20], R8 ;  /* 0x0000200802007986 */ /* 0x000fe8000c101b10 */
[----:B------:R-:W-:Y:S01]  /*0b90*/  STG.E.64 desc[UR16][R12.64+0x20], R10 ;  /* 0x0000200a0c007986 */ /* 0x000fe2000c101b10 */
[----:B------:R-:W-:Y:S05]  /*0ba0*/  EXIT ;  /* 0x000000000000794d */ /* 0x000fea0003800000 */
.L_x_4:
[----:B------:R-:W-:-:S00]  /*0bb0*/  BRA `(.L_x_4) ;  /* 0xfffffffc00fc7947 */ /* 0x000fc0000383ffff */
[----:B------:R-:W-:-:S00]  /*0bc0*/  NOP ;  /* 0x0000000000007918 */ /* 0x000fc00000000000 */
        /* <DEDUP_REMOVED lines=11> */
.L_x_16:


//--------------------- .text._Z28gemm_manual_emulation_kernelPK6__halfS1_Pfiiif --------------------------
	.section	.text._Z28gemm_manual_emulation_kernelPK6__halfS1_Pfiiif,"ax",@progbits
	.align	128
        .global         _Z28gemm_manual_emulation_kernelPK6__halfS1_Pfiiif
        .type           _Z28gemm_manual_emulation_kernelPK6__halfS1_Pfiiif,@function
        .size           _Z28gemm_manual_emulation_kernelPK6__halfS1_Pfiiif,(.L_x_17 - _Z28gemm_manual_emulation_kernelPK6__halfS1_Pfiiif)
        .other          _Z28gemm_manual_emulation_kernelPK6__halfS1_Pfiiif,@"STO_CUDA_ENTRY STV_DEFAULT"
_Z28gemm_manual_emulation_kernelPK6__halfS1_Pfiiif:
.text._Z28gemm_manual_emulation_kernelPK6__halfS1_Pfiiif:
[----:B------:R-:W-:Y:S01]  /*0000*/  LDC R1, c[0x0][0x37c] ;  /* 0x0000df00ff017b82 */ /* 0x000fe20000000800 */
[----:B------:R-:W0:Y:S07]  /*0010*/  S2R R3, SR_TID.X ;  /* 0x0000000000037919 */ /* 0x000e2e0000002100 */
[----:B------:R-:W1:Y:S01]  /*0020*/  LDC R11, c[0x0][0x364] ;  /* 0x0000d900ff0b7b82 */ /* 0x000e620000000800 */
[----:B------:R-:W2:Y:S01]  /*0030*/  LDCU.64 UR6, c[0x0][0x398] ;  /* 0x00007300ff0677ac */ /* 0x000ea20008000a00 */
[----:B------:R-:W1:Y:S06]  /*0040*/  S2R R2, SR_TID.Y ;  /* 0x0000000000027919 */ /* 0x000e6c0000002200 */
[----:B------:R-:W0:Y:S08]  /*0050*/  S2UR UR5, SR_CTAID.X ;  /* 0x00000000000579c3 */ /* 0x000e300000002500 */
[----:B------:R-:W0:Y:S01]  /*0060*/  LDC R0, c[0x0][0x360] ;  /* 0x0000d800ff007b82 */ /* 0x000e220000000800 */
[----:B--2---:R-:W-:-:S07]  /*0070*/  IMAD.U32 R17, RZ, RZ, UR7 ;  /* 0x00000007ff117e24 */ /* 0x004fce000f8e00ff */
[----:B------:R-:W1:Y:S01]  /*0080*/  S2UR UR4, SR_CTAID.Y ;  /* 0x00000000000479c3 */ /* 0x000e620000002600 */
[----:B0-----:R-:W-:-:S05]  /*0090*/  IMAD R0, R0, UR5, R3 ;  /* 0x0000000500007c24 */ /* 0x001fca000f8e0203 */
[----:B------:R-:W-:Y:S01]  /*00a0*/  ISETP.GE.AND P0, PT, R0, R17, PT ;  /* 0x000000110000720c */ /* 0x000fe20003f06270 */
[----:B-1----:R-:W-:-:S05]  /*00b0*/  IMAD R11, R11, UR4, R2 ;  /* 0x000000040b0b7c24 */ /* 0x002fca000f8e0202 */
[----:B------:R-:W-:-:S13]  /*00c0*/  ISETP.GE.OR P0, PT, R11, UR6, P0 ;  /* 0x000000060b007c0c */ /* 0x000fda0008706670 */
[----:B------:R-:W-:Y:S05]  /*00d0*/  @P0 EXIT ;  /* 0x000000000000094d */ /* 0x000fea0003800000 */
[----:B------:R-:W0:Y:S01]  /*00e0*/  LDCU.64 UR6, c[0x0][0x3a0] ;  /* 0x00007400ff0677ac */ /* 0x000e220008000a00 */
[----:B------:R-:W1:Y:S01]  /*00f0*/  LDCU.64 UR8, c[0x0][0x358] ;  /* 0x00006b00ff0877ac */ /* 0x000e620008000a00 */
[----:B0-----:R-:W0:Y:S01]  /*0100*/  F2F.F64.F32 R8, UR7 ;  /* 0x0000000700087d10 */ /* 0x001e220008201800 */
[----:B------:R-:W-:-:S09]  /*0110*/  UISETP.GE.AND UP0, UPT, UR6, 0x1, UPT ;  /* 0x000000010600788c */ /* 0x000fd2000bf06270 */
[----:B-1----:R-:W-:Y:S05]  /*0120*/  BRA.U !UP0, `(.L_x_5) ;  /* 0x0000000908b87547 */ /* 0x002fea000b800000 */
[----:B------:R-:W-:Y:S02]  /*0130*/  UISETP.NE.AND UP0, UPT, UR6, 0x1, UPT ;  /* 0x000000010600788c */ /* 0x000fe4000bf05270 */
[----:B------:R-:W-:Y:S01]  /*0140*/  IMAD R10, R11, UR6, RZ ;  /* 0x000000060b0a7c24 */ /* 0x000fe2000f8e02ff */
[----:B------:R-:W-:-:S06]  /*0150*/  UMOV UR4, URZ ;  /* 0x000000ff00047c82 */ /* 0x000fcc0008000000 */
[----:B------:R-:W-:Y:S05]  /*0160*/  BRA.U !UP0, `(.L_x_6) ;  /* 0x0000000508bc7547 */ /* 0x000fea000b800000 */
[----:B------:R-:W1:Y:S01]  /*0170*/  LDC R17, c[0x0][0x39c] ;  /* 0x0000e700ff117b82 */ /* 0x000e620000000800 */
[----:B------:R-:W-:Y:S01]  /*0180*/  ULOP3.LUT UR4, UR6, 0x7ffffffe, URZ, 0xc0, !UPT ;  /* 0x7ffffffe06047892 */ /* 0x000fe2000f8ec0ff */
[----:B------:R-:W-:Y:S02]  /*0190*/  IMAD.MOV.U32 R13, RZ, RZ, R10 ;  /* 0x000000ffff0d7224 */ /* 0x000fe400078e000a */
[----:B------:R-:W-:Y:S01]  /*01a0*/  IMAD.MOV.U32 R15, RZ, RZ, R0 ;  /* 0x000000ffff0f7224 */ /* 0x000fe200078e0000 */
[----:B------:R-:W-:-:S03]  /*01b0*/  UIADD3 UR5, UPT, UPT, -UR4, URZ, URZ ;  /* 0x000000ff04057290 */ /* 0x000fc6000fffe1ff */
[----:B------:R-:W2:Y:S08]  /*01c0*/  LDC.64 R2, c[0x0][0x380] ;  /* 0x0000e000ff027b82 */ /* 0x000eb00000000a00 */
[----:B------:R-:W3:Y:S02]  /*01d0*/  LDC.64 R4, c[0x0][0x388] ;  /* 0x0000e200ff047b82 */ /* 0x000ee40000000a00 */
.L_x_11:
[----:B--2---:R-:W-:-:S04]  /*01e0*/  IMAD.WIDE.U32 R26, R13, 0x2, R2 ;  /* 0x000000020d1a7825 */ /* 0x004fc800078e0002 */
[----:B---3--:R-:W-:Y:S01]  /*01f0*/  IMAD.WIDE R20, R15, 0x2, R4 ;  /* 0x000000020f147825 */ /* 0x008fe200078e0204 */
[----:B------:R-:W2:Y:S04]  /*0200*/  LDG.E.U16 R6, desc[UR8][R26.64] ;  /* 0x000000081a067981 */ /* 0x000ea8000c1e1500 */
[----:B------:R-:W3:Y:S01]  /*0210*/  LDG.E.U16 R7, desc[UR8][R20.64] ;  /* 0x0000000814077981 */ /* 0x000ee2000c1e1500 */
[----:B-1----:R-:W-:-:S03]  /*0220*/  IMAD.WIDE R24, R17, 0x2, R20 ;  /* 0x0000000211187825 */ /* 0x002fc600078e0214 */
[----:B------:R-:W4:Y:S04]  /*0230*/  LDG.E.U16 R16, desc[UR8][R26.64+0x2] ;  /* 0x000002081a107981 */ /* 0x000f28000c1e1500 */
[----:B------:R-:W5:Y:S01]  /*0240*/  LDG.E.U16 R24, desc[UR8][R24.64] ;  /* 0x0000000818187981 */ /* 0x000f62000c1e1500 */
[----:B------:R-:W-:Y:S01]  /*0250*/  UIADD3 UR5, UPT, UPT, UR5, 0x2, URZ ;  /* 0x0000000205057890 */ /* 0x000fe2000fffe0ff */
[----:B------:R-:W-:Y:S03]  /*0260*/  BSSY.RECONVERGENT B0, `(.L_x_7) ;  /* 0x0000031000007945 */ /* 0x000fe60003800200 */
[----:B------:R-:W-:Y:S01]  /*0270*/  UISETP.NE.AND UP0, UPT, UR5, URZ, UPT ;  /* 0x000000ff0500728c */ /* 0x000fe2000bf05270 */
[----:B--2---:R-:W-:-:S02]  /*0280*/  HADD2.F32 R12, -RZ, R6.H0_H0 ;  /* 0x20000006ff0c7230 */ /* 0x004fc40000004100 */
[----:B---3--:R-:W-:Y:S02]  /*0290*/  HADD2.F32 R14, -RZ, R7.H0_H0 ;  /* 0x20000007ff0e7230 */ /* 0x008fe40000004100 */
[----:B------:R-:W-:Y:S01]  /*02a0*/  F2F.F64.F32 R18, R12 ;  /* 0x0000000c00127310 */ /* 0x000fe20000201800 */
[----:B----4-:R-:W-:-:S07]  /*02b0*/  HADD2.F32 R6, -RZ, R16.H0_H0 ;  /* 0x20000010ff067230 */ /* 0x010fce0000004100 */
[----:B------:R-:W0:Y:S08]  /*02c0*/  F2F.F64.F32 R22, R14 ;  /* 0x0000000e00167310 */ /* 0x000e300000201800 */
[----:B------:R-:W1:Y:S01]  /*02d0*/  F2F.F64.F32 R6, R6 ;  /* 0x0000000600067310 */ /* 0x000e620000201800 */
[----:B0-----:R-:W-:Y:S01]  /*02e0*/  DFMA R18, R18, R22, R8 ;  /* 0x000000161212722b */ /* 0x001fe20000000008 */
[----:B-----5:R-:W-:Y:S01]  /*02f0*/  HADD2.F32 R8, -RZ, R24.H0_H0 ;  /* 0x20000018ff087230 */ /* 0x020fe20000004100 */
[----:B------:R-:W-:-:S06]  /*0300*/  CS2R R22, SRZ ;  /* 0x0000000000167805 */ /* 0x000fcc000001ff00 */
[----:B------:R-:W-:Y:S01]  /*0310*/  DSETP.NEU.AND P0, PT, R18, RZ, PT ;  /* 0x000000ff1200722a */ /* 0x000fe20003f0d000 */
[----:B------:R-:W0:-:S13]  /*0320*/  F2F.F64.F32 R8, R8 ;  /* 0x0000000800087310 */ /* 0x000e1a0000201800 */
[----:B-1----:R-:W-:Y:S05]  /*0330*/  @!P0 BRA `(.L_x_8) ;  /* 0x00000000008c8947 */ /* 0x002fea0003800000 */
[----:B------:R-:W-:Y:S01]  /*0340*/  DMUL R20, R18, 1.80143985094819840000e+16 ;  /* 0x4350000012147828 */ /* 0x000fe20000000000 */
[----:B------:R-:W-:-:S09]  /*0350*/  LOP3.LUT P1, R12, R19, 0x7ff00000, RZ, 0xc0, !PT ;  /* 0x7ff00000130c7812 */ /* 0x000fd2000782c0ff */
[C---:B------:R-:W-:Y:S02]  /*0360*/  LOP3.LUT R14, R21.reuse, 0x7ff00000, RZ, 0xc0, !PT ;  /* 0x7ff00000150e7812 */ /* 0x040fe400078ec0ff */
[----:B------:R-:W-:Y:S02]  /*0370*/  FSEL R20, R20, R18, !P1 ;  /* 0x0000001214147208 */ /* 0x000fe40004800000 */
[----:B------:R-:W-:Y:S01]  /*0380*/  FSEL R21, R21, R19, !P1 ;  /* 0x0000001315157208 */ /* 0x000fe20004800000 */
[----:B------:R-:W-:-:S05]  /*0390*/  @!P1 VIADD R12, R14, 0xfca00000 ;  /* 0xfca000000e0c9836 */ /* 0x000fca0000000000 */
[----:B------:R-:W-:-:S13]  /*03a0*/  ISETP.NE.AND P0, PT, R12, 0x7ff00000, PT ;  /* 0x7ff000000c00780c */ /* 0x000fda0003f05270 */
[----:B------:R-:W-:-:S14]  /*03b0*/  DSETP.NEU.AND P0, PT, R20, RZ, P0 ;  /* 0x000000ff1400722a */ /* 0x000fdc000070d000 */
[----:B------:R-:W-:Y:S01]  /*03c0*/  @!P0 DADD R18, R20, R20 ;  /* 0x0000000014128229 */ /* 0x000fe20000000014 */
[----:B------:R-:W-:Y:S01]  /*03d0*/  @P0 LOP3.LUT R14, R21, 0x800fffff, RZ, 0xc0, !PT ;  /* 0x800fffff150e0812 */ /* 0x000fe200078ec0ff */
[----:B------:R-:W-:Y:S01]  /*03e0*/  @!P0 IMAD.MOV.U32 R16, RZ, RZ, -0x1a ;  /* 0xffffffe6ff108424 */ /* 0x000fe200078e00ff */
[----:B------:R-:W-:-:S03]  /*03f0*/  @P0 IADD3 R12, PT, PT, R12, -0x3fe00000, RZ ;  /* 0xc02000000c0c0810 */ /* 0x000fc60007ffe0ff */
[----:B------:R-:W-:Y:S01]  /*0400*/  @P0 LOP3.LUT R19, R14, 0x3fe00000, RZ, 0xfc, !PT ;  /* 0x3fe000000e130812 */ /* 0x000fe200078efcff */
[----:B------:R-:W-:Y:S01]  /*0410*/  @P0 IMAD.MOV.U32 R18, RZ, RZ, R20 ;  /* 0x000000ffff120224 */ /* 0x000fe200078e0014 */
[----:B------:R-:W-:-:S04]  /*0420*/  @P0 LEA.HI.SX32 R16, R12, 0xffffffe6, 0xc ;  /* 0xffffffe60c100811 */ /* 0x000fc800078f62ff */
[----:B------:R-:W-:Y:S01]  /*0430*/  IABS R14, R16 ;  /* 0x00000010000e7213 */ /* 0x000fe20000000000 */
[----:B------:R-:W-:Y:S01]  /*0440*/  DMUL R18, R18, 67108864 ;  /* 0x4190000012127828 */ /* 0x000fe20000000000 */
[----:B------:R-:W-:Y:S02]  /*0450*/  VIADD R12, R16, 0xffc ;  /* 0x00000ffc100c7836 */ /* 0x000fe40000000000 */
[----:B------:R-:W-:-:S03]  /*0460*/  ISETP.GE.U32.AND P0, PT, R14, 0xd9, PT ;  /* 0x000000d90e00780c */ /* 0x000fc60003f06070 */
[----:B------:R-:W-:Y:S02]  /*0470*/  SHF.R.U32.HI R25, RZ, 0x2, R12 ;  /* 0x00000002ff197819 */ /* 0x000fe4000001160c */
[----:B------:R-:W-:-:S03]  /*0480*/  DMUL R18, R18, 1 ;  /* 0x3ff0000012127828 */ /* 0x000fc60000000000 */
[C---:B------:R-:W-:Y:S01]  /*0490*/  IMAD R12, R25.reuse, 0xffd, R12 ;  /* 0x00000ffd190c7824 */ /* 0x040fe200078e020c */
[----:B------:R-:W-:-:S04]  /*04a0*/  SHF.L.U32 R25, R25, 0x14, RZ ;  /* 0x0000001419197819 */ /* 0x000fc800000006ff */
[----:B------:R-:W-:Y:S01]  /*04b0*/  DMUL R18, R18, 1 ;  /* 0x3ff0000012127828 */ /* 0x000fe20000000000 */
[----:B------:R-:W-:-:S07]  /*04c0*/  @!P0 VIADD R12, R16, 0x3ff ;  /* 0x000003ff100c8836 */ /* 0x000fce0000000000 */
[----:B------:R-:W-:Y:S01]  /*04d0*/  DMUL R22, R18, 1 ;  /* 0x3ff0000012167828 */ /* 0x000fe20000000000 */
[----:B------:R-:W-:Y:S02]  /*04e0*/  IMAD.SHL.U32 R19, R12, 0x100000, RZ ;  /* 0x001000000c137824 */ /* 0x000fe400078e00ff */
[----:B------:R-:W-:-:S03]  /*04f0*/  IMAD.MOV.U32 R18, RZ, RZ, RZ ;  /* 0x000000ffff127224 */ /* 0x000fc600078e00ff */
[----:B------:R-:W1:Y:S08]  /*0500*/  F2I.S64.F64.TRUNC R20, R22 ;  /* 0x0000001600147311 */ /* 0x000e70000030d900 */
[----:B-1----:R-:W1:Y:S02]  /*0510*/  I2F.F64.S64 R20, R20 ;  /* 0x0000001400147312 */ /* 0x002e640000301c00 */
[----:B-1----:R-:W-:Y:S01]  /*0520*/  DMUL R22, R20, R18 ;  /* 0x0000001214167228 */ /* 0x002fe20000000000 */
[----:B------:R-:W-:-:S07]  /*0530*/  SEL R19, R25, 0x3ff00000, P0 ;  /* 0x3ff0000019137807 */ /* 0x000fce0000000000 */
[----:B------:R-:W-:-:S08]  /*0540*/  DMUL R22, R18, R22 ;  /* 0x0000001612167228 */ /* 0x000fd00000000000 */
[----:B------:R-:W-:-:S08]  /*0550*/  DMUL R22, R18, R22 ;  /* 0x0000001612167228 */ /* 0x000fd00000000000 */
[----:B------:R-:W-:-:S11]  /*0560*/  DMUL R22, R18, R22 ;  /* 0x0000001612167228 */ /* 0x000fd60000000000 */
.L_x_8:
[----:B------:R-:W-:Y:S05]  /*0570*/  BSYNC.RECONVERGENT B0 ;  /* 0x0000000000007941 */ /* 0x000fea0003800200 */
.L_x_7:
[----:B0-----:R-:W-:Y:S01]  /*0580*/  DFMA R22, R6, R8, R22 ;  /* 0x000000080616722b */ /* 0x001fe20000000016 */
[----:B------:R-:W-:Y:S01]  /*0590*/  BSSY.RECONVERGENT B0, `(.L_x_9) ;  /* 0x0000029000007945 */ /* 0x000fe20003800200 */
[----:B------:R-:W-:-:S06]  /*05a0*/  CS2R R8, SRZ ;  /* 0x0000000000087805 */ /* 0x000fcc000001ff00 */
[----:B------:R-:W-:-:S14]  /*05b0*/  DSETP.NEU.AND P0, PT, R22, RZ, PT ;  /* 0x000000ff1600722a */ /* 0x000fdc0003f0d000 */
[----:B------:R-:W-:Y:S05]  /*05c0*/  @!P0 BRA `(.L_x_10) ;  /* 0x0000000000948947 */ /* 0x000fea0003800000 */
[----:B------:R-:W-:Y:S01]  /*05d0*/  DMUL R8, R22, 1.80143985094819840000e+16 ;  /* 0x4350000016087828 */ /* 0x000fe20000000000 */
[----:B------:R-:W-:-:S09]  /*05e0*/  LOP3.LUT P1, R6, R23, 0x7ff00000, RZ, 0xc0, !PT ;  /* 0x7ff0000017067812 */ /* 0x000fd2000782c0ff */
[C---:B------:R-:W-:Y:S02]  /*05f0*/  LOP3.LUT R7, R9.reuse, 0x7ff00000, RZ, 0xc0, !PT ;  /* 0x7ff0000009077812 */ /* 0x040fe400078ec0ff */
[----:B------:R-:W-:Y:S02]  /*0600*/  FSEL R8, R8, R22, !P1 ;  /* 0x0000001608087208 */ /* 0x000fe40004800000 */
[----:B------:R-:W-:Y:S01]  /*0610*/  FSEL R9, R9, R23, !P1 ;  /* 0x0000001709097208 */ /* 0x000fe20004800000 */
[----:B------:R-:W-:-:S05]  /*0620*/  @!P1 VIADD R6, R7, 0xfca00000 ;  /* 0xfca0000007069836 */ /* 0x000fca0000000000 */
[----:B------:R-:W-:-:S13]  /*0630*/  ISETP.NE.AND P0, PT, R6, 0x7ff00000, PT ;  /* 0x7ff000000600780c */ /* 0x000fda0003f05270 */
[----:B------:R-:W-:-:S14]  /*0640*/  DSETP.EQ.OR P0, PT, R8, RZ, !P0 ;  /* 0x000000ff0800722a */ /* 0x000fdc0004702400 */
[----:B------:R-:W-:Y:S01]  /*0650*/  @P0 DADD R18, R8, R8 ;  /* 0x0000000008120229 */ /* 0x000fe20000000008 */
[----:B------:R-:W-:Y:S02]  /*0660*/  @!P0 IADD3 R6, PT, PT, R6, -0x3fe00000, RZ ;  /* 0xc020000006068810 */ /* 0x000fe40007ffe0ff */
[----:B------:R-:W-:Y:S02]  /*0670*/  @!P0 LOP3.LUT R9, R9, 0x800fffff, RZ, 0xc0, !PT ;  /* 0x800fffff09098812 */ /* 0x000fe400078ec0ff */
[----:B------:R-:W-:Y:S01]  /*0680*/  @!P0 LEA.HI.SX32 R12, R6, 0xffffffe6, 0xc ;  /* 0xffffffe6060c8811 */ /* 0x000fe200078f62ff */
[----:B------:R-:W-:Y:S01]  /*0690*/  @P0 IMAD.MOV.U32 R12, RZ, RZ, -0x1a ;  /* 0xffffffe6ff0c0424 */ /* 0x000fe200078e00ff */
[----:B------:R-:W-:-:S03]  /*06a0*/  @!P0 LOP3.LUT R9, R9, 0x3fe00000, RZ, 0xfc, !PT ;  /* 0x3fe0000009098812 */ /* 0x000fc600078efcff */
[----:B------:R-:W-:Y:S01]  /*06b0*/  @P0 IMAD.MOV.U32 R8, RZ, RZ, R18 ;  /* 0x000000ffff080224 */ /* 0x000fe200078e0012 */
[----:B------:R-:W-:Y:S01]  /*06c0*/  IABS R16, R12 ;  /* 0x0000000c00107213 */ /* 0x000fe20000000000 */
[----:B------:R-:W-:Y:S02]  /*06d0*/  @P0 IMAD.MOV.U32 R9, RZ, RZ, R19 ;  /* 0x000000ffff090224 */ /* 0x000fe400078e0013 */
[----:B------:R-:W-:Y:S01]  /*06e0*/  VIADD R14, R12, 0xffc ;  /* 0x00000ffc0c0e7836 */ /* 0x000fe20000000000 */
[----:B------:R-:W-:Y:S01]  /*06f0*/  ISETP.GE.U32.AND P0, PT, R16, 0xd9, PT ;  /* 0x000000d91000780c */ /* 0x000fe20003f06070 */
[----:B------:R-:W-:Y:S02]  /*0700*/  IMAD.MOV.U32 R18, RZ, RZ, RZ ;  /* 0x000000ffff127224 */ /* 0x000fe400078e00ff */
[----:B------:R-:W-:Y:S01]  /*0710*/  DMUL R8, R8, 67108864 ;  /* 0x4190000008087828 */ /* 0x000fe20000000000 */
[----:B------:R-:W-:-:S05]  /*0720*/  SHF.R.U32.HI R21, RZ, 0x2, R14 ;  /* 0x00000002ff157819 */ /* 0x000fca000001160e */
[C---:B------:R-:W-:Y:S01]  /*0730*/  IMAD R14, R21.reuse, 0xffd, R14 ;  /* 0x00000ffd150e7824 */ /* 0x040fe200078e020e */
[----:B------:R-:W-:Y:S01]  /*0740*/  SHF.L.U32 R21, R21, 0x14, RZ ;  /* 0x0000001415157819 */ /* 0x000fe200000006ff */
[----:B------:R-:W-:Y:S02]  /*0750*/  DMUL R8, R8, 1 ;  /* 0x3ff0000008087828 */ /* 0x000fe40000000000 */
[----:B------:R-:W-:-:S04]  /*0760*/  @!P0 VIADD R14, R12, 0x3ff ;  /* 0x000003ff0c0e8836 */ /* 0x000fc80000000000 */
[----:B------:R-:W-:Y:S02]  /*0770*/  IMAD.SHL.U32 R19, R14, 0x100000, RZ ;  /* 0x001000000e137824 */ /* 0x000fe400078e00ff */
[----:B------:R-:W-:-:S08]  /*0780*/  DMUL R8, R8, 1 ;  /* 0x3ff0000008087828 */ /* 0x000fd00000000000 */
[----:B------:R-:W-:-:S06]  /*0790*/  DMUL R8, R8, 1 ;  /* 0x3ff0000008087828 */ /* 0x000fcc0000000000 */
[----:B------:R0:W1:Y:S02]  /*07a0*/  F2I.S64.F64.TRUNC R6, R8 ;  /* 0x0000000800067311 */ /* 0x000064000030d900 */
[----:B0-----:R-:W-:Y:S01]  /*07b0*/  SEL R9, R21, 0x3ff00000, P0 ;  /* 0x3ff0000015097807 */ /* 0x001fe20000000000 */
[----:B------:R-:W-:-:S05]  /*07c0*/  IMAD.MOV.U32 R8, RZ, RZ, RZ ;  /* 0x000000ffff087224 */ /* 0x000fca00078e00ff */
[----:B-1----:R-:W0:Y:S02]  /*07d0*/  I2F.F64.S64 R6, R6 ;  /* 0x0000000600067312 */ /* 0x002e240000301c00 */
[----:B0-----:R-:W-:-:S08]  /*07e0*/  DMUL R18, R6, R18 ;  /* 0x0000001206127228 */ /* 0x001fd00000000000 */
[----:B------:R-:W-:-:S08]  /*07f0*/  DMUL R18, R8, R18 ;  /* 0x0000001208127228 */ /* 0x000fd00000000000 */
[----:B------:R-:W-:-:S08]  /*0800*/  DMUL R18, R8, R18 ;  /* 0x0000001208127228 */ /* 0x000fd00000000000 */
[----:B------:R-:W-:-:S11]  /*0810*/  DMUL R8, R8, R18 ;  /* 0x0000001208087228 */ /* 0x000fd60000000000 */
.L_x_10:
[----:B------:R-:W-:Y:S05]  /*0820*/  BSYNC.RECONVERGENT B0 ;  /* 0x0000000000007941 */ /* 0x000fea0003800200 */
.L_x_9:
[----:B------:R-:W-:Y:S02]  /*0830*/  IMAD R15, R17, 0x2, R15 ;  /* 0x00000002110f7824 */ /* 0x000fe400078e020f */
[----:B------:R-:W-:Y:S01]  /*0840*/  VIADD R13, R13, 0x2 ;  /* 0x000000020d0d7836 */ /* 0x000fe20000000000 */
[----:B------:R-:W-:Y:S06]  /*0850*/  BRA.U UP0, `(.L_x_11) ;  /* 0xfffffff900607547 */ /* 0x000fec000b83ffff */
.L_x_6:
[----:B------:R-:W1:Y:S02]  /*0860*/  LDCU UR5, c[0x0][0x3a0] ;  /* 0x00007400ff0577ac */ /* 0x000e640008000800 */
[----:B-1----:R-:W-:-:S04]  /*0870*/  ULOP3.LUT UR5, UR5, 0x1, URZ, 0xc0, !UPT ;  /* 0x0000000105057892 */ /* 0x002fc8000f8ec0ff */
[----:B------:R-:W-:-:S09]  /*0880*/  UISETP.NE.U32.AND UP0, UPT, UR5, 0x1, UPT ;  /* 0x000000010500788c */ /* 0x000fd2000bf05070 */
[----:B------:R-:W-:Y:S05]  /*0890*/  BRA.U UP0, `(.L_x_5) ;  /* 0x0000000100dc7547 */ /* 0x000fea000b800000 */
[----:B------:R-:W1:Y:S01]  /*08a0*/  LDC.64 R6, c[0x0][0x388] ;  /* 0x0000e200ff067b82 */ /* 0x000e620000000a00 */
[----:B------:R-:W-:Y:S01]  /*08b0*/  IMAD R13, R17, UR4, R0 ;  /* 0x00000004110d7c24 */ /* 0x000fe2000f8e0200 */
[----:B------:R-:W-:-:S06]  /*08c0*/  IADD3 R5, PT, PT, R10, UR4, RZ ;  /* 0x000000040a057c10 */ /* 0x000fcc000fffe0ff */
[----:B------:R-:W2:Y:S01]  /*08d0*/  LDC.64 R2, c[0x0][0x380] ;  /* 0x0000e000ff027b82 */ /* 0x000ea20000000a00 */
[----:B-1----:R-:W-:-:S06]  /*08e0*/  IMAD.WIDE R6, R13, 0x2, R6 ;  /* 0x000000020d067825 */ /* 0x002fcc00078e0206 */
[----:B------:R-:W3:Y:S01]  /*08f0*/  LDG.E.U16 R6, desc[UR8][R6.64] ;  /* 0x0000000806067981 */ /* 0x000ee2000c1e1500 */
[----:B--2---:R-:W-:-:S06]  /*0900*/  IMAD.WIDE.U32 R2, R5, 0x2, R2 ;  /* 0x0000000205027825 */ /* 0x004fcc00078e0002 */
[----:B------:R-:W2:Y:S01]  /*0910*/  LDG.E.U16 R2, desc[UR8][R2.64] ;  /* 0x0000000802027981 */ /* 0x000ea2000c1e1500 */
[----:B------:R-:W-:Y:S01]  /*0920*/  BSSY.RECONVERGENT B0, `(.L_x_5) ;  /* 0x000002e000007945 */ /* 0x000fe20003800200 */
[----:B---3--:R-:W-:Y:S02]  /*0930*/  HADD2.F32 R12, -RZ, R6.H0_H0 ;  /* 0x20000006ff0c7230 */ /* 0x008fe40000004100 */
[----:B--2---:R-:W-:-:S04]  /*0940*/  HADD2.F32 R10, -RZ, R2.H0_H0 ;  /* 0x20000002ff0a7230 */ /* 0x004fc80000004100 */
[----:B------:R-:W-:Y:S08]  /*0950*/  F2F.F64.F32 R12, R12 ;  /* 0x0000000c000c7310 */ /* 0x000ff00000201800 */
[----:B------:R-:W0:Y:S02]  /*0960*/  F2F.F64.F32 R4, R10 ;  /* 0x0000000a00047310 */ /* 0x000e240000201800 */
[----:B0-----:R-:W-:-:S08]  /*0970*/  DFMA R4, R4, R12, R8 ;  /* 0x0000000c0404722b */ /* 0x001fd00000000008 */
[----:B------:R-:W-:Y:S01]  /*0980*/  DSETP.NEU.AND P0, PT, R4, RZ, PT ;  /* 0x000000ff0400722a */ /* 0x000fe20003f0d000 */
[----:B------:R-:W-:-:S13]  /*0990*/  CS2R R8, SRZ ;  /* 0x0000000000087805 */ /* 0x000fda000001ff00 */
[----:B------:R-:W-:Y:S05]  /*09a0*/  @!P0 BRA `(.L_x_12) ;  /* 0x0000000000948947 */ /* 0x000fea0003800000 */
[----:B------:R-:W-:Y:S01]  /*09b0*/  DMUL R2, R4, 1.80143985094819840000e+16 ;  /* 0x4350000004027828 */ /* 0x000fe20000000000 */
[----:B------:R-:W-:Y:S01]  /*09c0*/  LOP3.LUT P1, R6, R5, 0x7ff00000, RZ, 0xc0, !PT ;  /* 0x7ff0000005067812 */ /* 0x000fe2000782c0ff */
[----:B------:R-:W-:-:S08]  /*09d0*/  IMAD.MOV.U32 R8, RZ, RZ, RZ ;  /* 0x000000ffff087224 */ /* 0x000fd000078e00ff */
[C---:B------:R-:W-:Y:S02]  /*09e0*/  LOP3.LUT R7, R3.reuse, 0x7ff00000, RZ, 0xc0, !PT ;  /* 0x7ff0000003077812 */ /* 0x040fe400078ec0ff */
[----:B------:R-:W-:Y:S02]  /*09f0*/  FSEL R2, R2, R4, !P1 ;  /* 0x0000000402027208 */ /* 0x000fe40004800000 */
[----:B------:R-:W-:Y:S01]  /*0a00*/  FSEL R3, R3, R5, !P1 ;  /* 0x0000000503037208 */ /* 0x000fe20004800000 */
[----:B------:R-:W-:-:S05]  /*0a10*/  @!P1 VIADD R6, R7, 0xfca00000 ;  /* 0xfca0000007069836 */ /* 0x000fca0000000000 */
[----:B------:R-:W-:-:S13]  /*0a20*/  ISETP.NE.AND P0, PT, R6, 0x7ff00000, PT ;  /* 0x7ff000000600780c */ /* 0x000fda0003f05270 */
[----:B------:R-:W-:-:S14]  /*0a30*/  DSETP.EQ.OR P0, PT, R2, RZ, !P0 ;  /* 0x000000ff0200722a */ /* 0x000fdc0004702400 */
[----:B------:R-:W-:Y:S01]  /*0a40*/  @P0 DADD R4, R2, R2 ;  /* 0x0000000002040229 */ /* 0x000fe20000000002 */
[----:B------:R-:W-:Y:S01]  /*0a50*/  @!P0 VIADD R6, R6, 0xc0200000 ;  /* 0xc020000006068836 */ /* 0x000fe20000000000 */
[----:B------:R-:W-:-:S04]  /*0a60*/  @!P0 LOP3.LUT R3, R3, 0x800fffff, RZ, 0xc0, !PT ;  /* 0x800fffff03038812 */ /* 0x000fc800078ec0ff */
[----:B------:R-:W-:Y:S02]  /*0a70*/  @!P0 LOP3.LUT R3, R3, 0x3fe00000, RZ, 0xfc, !PT ;  /* 0x3fe0000003038812 */ /* 0x000fe400078efcff */
[----:B------:R-:W-:Y:S02]  /*0a80*/  @!P0 LEA.HI.SX32 R6, R6, 0xffffffe6, 0xc ;  /* 0xffffffe606068811 */ /* 0x000fe400078f62ff */
[----:B------:R-:W-:Y:S01]  /*0a90*/  @P0 IMAD.MOV.U32 R2, RZ, RZ, R4 ;  /* 0x000000ffff020224 */ /* 0x000fe200078e0004 */
[----:B------:R-:W-:Y:S01]  /*0aa0*/  @P0 MOV R6, 0xffffffe6 ;  /* 0xffffffe600060802 */ /* 0x000fe20000000f00 */
[----:B------:R-:W-:-:S03]  /*0ab0*/  @P0 IMAD.MOV.U32 R3, RZ, RZ, R5 ;  /* 0x000000ffff030224 */ /* 0x000fc600078e0005 */
[----:B------:R-:W-:Y:S01]  /*0ac0*/  IABS R5, R6 ;  /* 0x0000000600057213 */ /* 0x000fe20000000000 */
[----:B------:R-:W-:Y:S02]  /*0ad0*/  VIADD R4, R6, 0xffc ;  /* 0x00000ffc06047836 */ /* 0x000fe40000000000 */
[----:B------:R-:W-:Y:S01]  /*0ae0*/  DMUL R2, R2, 67108864 ;  /* 0x4190000002027828 */ /* 0x000fe20000000000 */
[----:B------:R-:W-:Y:S02]  /*0af0*/  ISETP.GE.U32.AND P0, PT, R5, 0xd9, PT ;  /* 0x000000d90500780c */ /* 0x000fe40003f06070 */
[----:B------:R-:W-:-:S05]  /*0b00*/  SHF.R.U32.HI R9, RZ, 0x2, R4 ;  /* 0x00000002ff097819 */ /* 0x000fca0000011604 */
[----:B------:R-:W-:Y:S01]  /*0b10*/  DMUL R2, R2, 1 ;  /* 0x3ff0000002027828 */ /* 0x000fe20000000000 */
[C---:B------:R-:W-:Y:S02]  /*0b20*/  IMAD R7, R9.reuse, 0xffd, R4 ;  /* 0x00000ffd09077824 */ /* 0x040fe400078e0204 */
[----:B------:R-:W-:-:S03]  /*0b30*/  IMAD.SHL.U32 R9, R9, 0x100000, RZ ;  /* 0x0010000009097824 */ /* 0x000fc600078e00ff */
[----:B------:R-:W-:Y:S01]  /*0b40*/  @!P0 VIADD R7, R6, 0x3ff ;  /* 0x000003ff06078836 */ /* 0x000fe20000000000 */
[----:B------:R-:W-:Y:S01]  /*0b50*/  MOV R6, RZ ;  /* 0x000000ff00067202 */ /* 0x000fe20000000f00 */
[----:B------:R-:W-:Y:S01]  /*0b60*/  DMUL R2, R2, 1 ;  /* 0x3ff0000002027828 */ /* 0x000fe20000000000 */
[----:B------:R-:W-:Y:S01]  /*0b70*/  SEL R9, R9, 0x3ff00000, P0 ;  /* 0x3ff0000009097807 */ /* 0x000fe20000000000 */
[----:B------:R-:W-:-:S06]  /*0b80*/  IMAD.SHL.U32 R7, R7, 0x100000, RZ ;  /* 0x0010000007077824 */ /* 0x000fcc00078e00ff */
[----:B------:R-:W-:-:S10]  /*0b90*/  DMUL R2, R2, 1 ;  /* 0x3ff0000002027828 */ /* 0x000fd40000000000 */
[----:B------:R-:W0:Y:S08]  /*0ba0*/  F2I.S64.F64.TRUNC R2, R2 ;  /* 0x0000000200027311 */ /* 0x000e30000030d900 */
[----:B0-----:R-:W0:Y:S02]  /*0bb0*/  I2F.F64.S64 R4, R2 ;  /* 0x0000000200047312 */ /* 0x001e240000301c00 */
[----:B0-----:R-:W-:-:S08]  /*0bc0*/  DMUL R4, R4, R6 ;  /* 0x0000000604047228 */ /* 0x001fd00000000000 */
[----:B------:R-:W-:-:S08]  /*0bd0*/  DMUL R4, R8, R4 ;  /* 0x0000000408047228 */ /* 0x000fd00000000000 */
[----:B------:R-:W-:-:S08]  /*0be0*/  DMUL R4, R8, R4 ;  /* 0x0000000408047228 */ /* 0x000fd00000000000 */
[----:B------:R-:W-:-:S11]  /*0bf0*/  DMUL R8, R8, R4 ;  /* 0x0000000408087228 */ /* 0x000fd60000000000 */
.L_x_12:
[----:B------:R-:W-:Y:S05]  /*0c00*/  BSYNC.RECONVERGENT B0 ;  /* 0x0000000000007941 */ /* 0x000fea0003800200 */
.L_x_5:
[----:B------:R-:W1:Y:S01]  /*0c10*/  LDC.64 R2, c[0x0][0x390] ;  /* 0x0000e400ff027b82 */ /* 0x000e620000000a00 */
[----:B0-----:R-:W-:Y:S01]  /*0c20*/  DSETP.NEU.AND P0, PT, R8, RZ, PT ;  /* 0x000000ff0800722a */ /* 0x001fe20003f0d000 */
[----:B------:R-:W-:Y:S01]  /*0c30*/  IMAD R11, R11, R17, R0 ;  /* 0x000000110b0b7224 */ /* 0x000fe200078e0200 */
[----:B------:R-:W-:Y:S01]  /*0c40*/  BSSY.RECONVERGENT B0, `(.L_x_13) ;  /* 0x0000029000007945 */ /* 0x000fe20003800200 */
[----:B------:R-:W-:Y:S02]  /*0c50*/  IMAD.MOV.U32 R5, RZ, RZ, RZ ;  /* 0x000000ffff057224 */ /* 0x000fe400078e00ff */
[----:B-1----:R-:W-:-:S09]  /*0c60*/  IMAD.WIDE R2, R11, 0x4, R2 ;  /* 0x000000040b027825 */ /* 0x002fd200078e0202 */
        /* <DEDUP_REMOVED lines=10> */
[----:B------:R-:W-:Y:S02]  /*0d10*/  @P0 LOP3.LUT R6, R9, 0x800fffff, RZ, 0xc0, !PT ;  /* 0x800fffff09060812 */ /* 0x000fe400078ec0ff */
[----:B------:R-:W-:-:S03]  /*0d20*/  @P0 IADD3 R0, PT, PT, R0, -0x3fe00000, RZ ;  /* 0xc020000000000810 */ /* 0x000fc60007ffe0ff */
[----:B------:R-:W-:Y:S01]  /*0d30*/  @P0 LOP3.LUT R5, R6, 0x3fe00000, RZ, 0xfc, !PT ;  /* 0x3fe0000006050812 */ /* 0x000fe200078efcff */
[----:B------:R-:W-:Y:S02]  /*0d40*/  @P0 IMAD.MOV.U32 R4, RZ, RZ, R8 ;  /* 0x000000ffff040224 */ /* 0x000fe400078e0008 */
[----:B------:R-:W-:Y:S01]  /*0d50*/  @!P0 IMAD.MOV.U32 R8, RZ, RZ, -0x18 ;  /* 0xffffffe8ff088424 */ /* 0x000fe200078e00ff */
[----:B------:R-:W-:-:S03]  /*0d60*/  @P0 LEA.HI.SX32 R8, R0, 0xffffffe8, 0xc ;  /* 0xffffffe800080811 */ /* 0x000fc600078f62ff */
[----:B------:R-:W-:Y:S01]  /*0d70*/  DMUL R4, R4, 16777216 ;  /* 0x4170000004047828 */ /* 0x000fe20000000000 */
[----:B------:R-:W-:Y:S01]  /*0d80*/  IABS R6, R8 ;  /* 0x0000000800067213 */ /* 0x000fe20000000000 */
[----:B------:R-:W-:-:S03]  /*0d90*/  VIADD R0, R8, 0xffc ;  /* 0x00000ffc08007836 */ /* 0x000fc60000000000 */
[----:B------:R-:W-:Y:S02]  /*0da0*/  ISETP.GE.U32.AND P0, PT, R6, 0xd9, PT ;  /* 0x000000d90600780c */ /* 0x000fe40003f06070 */
[----:B------:R-:W-:Y:S01]  /*0db0*/  SHF.R.U32.HI R11, RZ, 0x2, R0 ;  /* 0x00000002ff0b7819 */ /* 0x000fe20000011600 */
[----:B------:R-:W-:-:S04]  /*0dc0*/  DMUL R4, R4, 1 ;  /* 0x3ff0000004047828 */ /* 0x000fc80000000000 */
[C---:B------:R-:W-:Y:S01]  /*0dd0*/  IMAD R0, R11.reuse, 0xffd, R0 ;  /* 0x00000ffd0b007824 */ /* 0x040fe200078e0200 */
[----:B------:R-:W-:-:S03]  /*0de0*/  SHF.L.U32 R11, R11, 0x14, RZ ;  /* 0x000000140b0b7819 */ /* 0x000fc600000006ff */
[----:B------:R-:W-:Y:S02]  /*0df0*/  DMUL R4, R4, 1 ;  /* 0x3ff0000004047828 */ /* 0x000fe40000000000 */
[----:B------:R-:W-:Y:S02]  /*0e00*/  @!P0 VIADD R0, R8, 0x3ff ;  /* 0x000003ff08008836 */ /* 0x000fe40000000000 */
[----:B------:R-:W-:Y:S02]  /*0e10*/  IMAD.MOV.U32 R8, RZ, RZ, RZ ;  /* 0x000000ffff087224 */ /* 0x000fe400078e00ff */
[----:B------:R-:W-:Y:S02]  /*0e20*/  IMAD.SHL.U32 R9, R0, 0x100000, RZ ;  /* 0x0010000000097824 */ /* 0x000fe400078e00ff */
[----:B------:R-:W-:-:S10]  /*0e30*/  DMUL R4, R4, 1 ;  /* 0x3ff0000004047828 */ /* 0x000fd40000000000 */
[----:B------:R-:W0:Y:S08]  /*0e40*/  F2I.S64.F64.TRUNC R4, R4 ;  /* 0x0000000400047311 */ /* 0x000e30000030d900 */
[----:B0-----:R-:W0:Y:S02]  /*0e50*/  I2F.F64.S64 R6, R4 ;  /* 0x0000000400067312 */ /* 0x001e240000301c00 */
[----:B0-----:R-:W-:Y:S01]  /*0e60*/  DMUL R8, R6, R8 ;  /* 0x0000000806087228 */ /* 0x001fe20000000000 */
[----:B------:R-:W-:Y:S01]  /*0e70*/  SEL R7, R11, 0x3ff00000, P0 ;  /* 0x3ff000000b077807 */ /* 0x000fe20000000000 */
[----:B------:R-:W-:-:S06]  /*0e80*/  IMAD.MOV.U32 R6, RZ, RZ, RZ ;  /* 0x000000ffff067224 */ /* 0x000fcc00078e00ff */
[----:B------:R-:W-:-:S08]  /*0e90*/  DMUL R8, R6, R8 ;  /* 0x0000000806087228 */ /* 0x000fd00000000000 */
[----:B------:R-:W-:-:S08]  /*0ea0*/  DMUL R8, R6, R8 ;  /* 0x0000000806087228 */ /* 0x000fd00000000000 */
[----:B------:R-:W-:-:S06]  /*0eb0*/  DMUL R8, R6, R8 ;  /* 0x0000000806087228 */ /* 0x000fcc0000000000 */
[----:B------:R0:W1:Y:S05]  /*0ec0*/  F2F.F32.F64 R5, R8 ;  /* 0x0000000800057310 */ /* 0x00006a0000301000 */
.L_x_14:
[----:B------:R-:W-:Y:S05]  /*0ed0*/  BSYNC.RECONVERGENT B0 ;  /* 0x0000000000007941 */ /* 0x000fea0003800200 */
.L_x_13:
[----:B-1----:R-:W-:Y:S01]  /*0ee0*/  STG.E desc[UR8][R2.64], R5 ;  /* 0x0000000502007986 */ /* 0x002fe2000c101908 */
[----:B------:R-:W-:Y:S05]  /*0ef0*/  EXIT ;  /* 0x000000000000794d */ /* 0x000fea0003800000 */
.L_x_15:
        /* <DEDUP_REMOVED lines=16> */
.L_x_17:


//--------------------- .nv.shared.reserved.0     --------------------------
	.section	.nv.shared.reserved.0,"aw",@nobits
	.weak		__nv_reservedSMEM_offset_0_alias
	.size		__nv_reservedSMEM_offset_0_alias, 0, 64
	.other		__nv_reservedSMEM_offset_0_alias,@"STO_CUDA_RESERVED_SHARED STV_DEFAULT"
__nv_reservedSMEM_offset_0_alias:
	.zero		0
	.zero		64


//--------------------- .nv.constant0._Z22gemm_tensorcore_kernelPK6__halfS1_Pfiiif --------------------------
	.section	.nv.constant0._Z22gemm_tensorcore_kernelPK6__halfS1_Pfiiif,"a",@progbits
	.sectionflags	@""
	.align	4
.nv.constant0._Z22gemm_tensorcore_kernelPK6__halfS1_Pfiiif:
	.zero		936


//--------------------- .nv.constant0._Z28gemm_manual_emulation_kernelPK6__halfS1_Pfiiif --------------------------
	.section	.nv.constant0._Z28gemm_manual_emulation_kernelPK6__halfS1_Pfiiif,"a",@progbits
	.sectionflags	@""
	.align	4
.nv.constant0._Z28gemm_manual_emulation_kernelPK6__halfS1_Pfiiif:
	.zero		936


//--------------------- SYMBOLS --------------------------

	.type		.nv.reservedSmem.offset0,@object
	.size		.nv.reservedSmem.offset0,0x4
